	.target	sm_100a

	.elftype	@"ET_EXEC"


//--------------------- .note.nv.tkinfo           --------------------------
	.section	.note.nv.tkinfo,"",@"SHT_NOTE"
	.sectionflags	@"SHF_NOTE_NV_TKINFO"
	.tkinfo
        /*0018*/ 	.word	0x00000081
        /*0030*/ 	.string	""
        /*0030*/ 	.string	"ptxas-blackwell"
        /*0030*/ 	.string	"Cuda compilation tools, release 12.9, V12.9.86"
        /*0030*/ 	.string	"Build cuda_12.9.r12.9/compiler.36037853_0"
        /*0030*/ 	.string	"-v  -suppress-debug-info  -lineinfo  -arch sm_100a "



//--------------------- .note.nv.cuver            --------------------------
	.section	.note.nv.cuver,"",@"SHT_NOTE"
	.sectionflags	@"SHF_NOTE_NV_CUVER"
        /*0018*/ 	.short	0x0001
        /*001a*/ 	.short	0x0064
        /*001c*/ 	.short	0x0001
        /*001e*/ 	.short	0x0000
        /*0020*/ 	.short	0x0001
        /*0022*/ 	.short	0x0000


//--------------------- .nv.info                  --------------------------
	.section	.nv.info,"",@"SHT_CUDA_INFO"
	.align	4


	//----- nvinfo : EIATTR_REGCOUNT
	.align		4
        /*0000*/ 	.byte	0x04, 0x2f
        /*0002*/ 	.short	(.L_4 - .L_3)
	.align		4
.L_3:
        /*0004*/ 	.word	index@(gluon_mma)
        /*0008*/ 	.word	0x000000c2


	//----- nvinfo : EIATTR_FRAME_SIZE
	.align		4
.L_4:
        /*000c*/ 	.byte	0x04, 0x11
        /*000e*/ 	.short	(.L_6 - .L_5)
	.align		4
.L_5:
        /*0010*/ 	.word	index@($__internal_2_$__cuda_sm10x_tcgen05_guardrail_trap_unallocated_columns_being_dealloced)
        /*0014*/ 	.word	0x00000000


	//----- nvinfo : EIATTR_FRAME_SIZE
	.align		4
.L_6:
        /*0018*/ 	.byte	0x04, 0x11
        /*001a*/ 	.short	(.L_8 - .L_7)
	.align		4
.L_7:
        /*001c*/ 	.word	index@($__internal_1_$__cuda_sm10x_tcgen05_guardrail_trap_phase_invalid_during_alloc)
        /*0020*/ 	.word	0x00000000


	//----- nvinfo : EIATTR_FRAME_SIZE
	.align		4
.L_8:
        /*0024*/ 	.byte	0x04, 0x11
        /*0026*/ 	.short	(.L_10 - .L_9)
	.align		4
.L_9:
        /*0028*/ 	.word	index@($__internal_0_$__cuda_sm10x_tcgen05_guardrail_trap_col_being_dealloced_not_returned_by_alloc)
        /*002c*/ 	.word	0x00000000


	//----- nvinfo : EIATTR_FRAME_SIZE
	.align		4
.L_10:
        /*0030*/ 	.byte	0x04, 0x11
        /*0032*/ 	.short	(.L_12 - .L_11)
	.align		4
.L_11:
        /*0034*/ 	.word	index@(gluon_mma)
        /*0038*/ 	.word	0x00000000


	//----- nvinfo : EIATTR_MIN_STACK_SIZE
	.align		4
.L_12:
        /*003c*/ 	.byte	0x04, 0x12
        /*003e*/ 	.short	(.L_14 - .L_13)
	.align		4
.L_13:
        /*0040*/ 	.word	index@(gluon_mma)
        /*0044*/ 	.word	0x00000000
.L_14:


//--------------------- .nv.info.gluon_mma        --------------------------
	.section	.nv.info.gluon_mma,"",@"SHT_CUDA_INFO"
	.sectionflags	@""
	.align	4


	//----- nvinfo : EIATTR_CUDA_API_VERSION
	.align		4
        /*0000*/ 	.byte	0x04, 0x37
        /*0002*/ 	.short	(.L_16 - .L_15)
.L_15:
        /*0004*/ 	.word	0x00000081


	//----- nvinfo : EIATTR_KPARAM_INFO
	.align		4
.L_16:
        /*0008*/ 	.byte	0x04, 0x17
        /*000a*/ 	.short	(.L_18 - .L_17)
.L_17:
        /*000c*/ 	.word	0x00000000
        /*0010*/ 	.short	0x0004
        /*0012*/ 	.short	0x0020
        /*0014*/ 	.byte	0x00, 0xf4, 0x21, 0x00


	//----- nvinfo : EIATTR_KPARAM_INFO
	.align		4
.L_18:
        /*0018*/ 	.byte	0x04, 0x17
        /*001a*/ 	.short	(.L_20 - .L_19)
.L_19:
        /*001c*/ 	.word	0x00000000
        /*0020*/ 	.short	0x0003
        /*0022*/ 	.short	0x0018
        /*0024*/ 	.byte	0x00, 0xf4, 0x21, 0x00


	//----- nvinfo : EIATTR_KPARAM_INFO
	.align		4
.L_20:
        /*0028*/ 	.byte	0x04, 0x17
        /*002a*/ 	.short	(.L_22 - .L_21)
.L_21:
        /*002c*/ 	.word	0x00000000
        /*0030*/ 	.short	0x0002
        /*0032*/ 	.short	0x0010
        /*0034*/ 	.byte	0x00, 0xf4, 0x21, 0x00


	//----- nvinfo : EIATTR_KPARAM_INFO
	.align		4
.L_22:
        /*0038*/ 	.byte	0x04, 0x17
        /*003a*/ 	.short	(.L_24 - .L_23)
.L_23:
        /*003c*/ 	.word	0x00000000
        /*0040*/ 	.short	0x0001
        /*0042*/ 	.short	0x0008
        /*0044*/ 	.byte	0x00, 0xf4, 0x21, 0x00


	//----- nvinfo : EIATTR_KPARAM_INFO
	.align		4
.L_24:
        /*0048*/ 	.byte	0x04, 0x17
        /*004a*/ 	.short	(.L_26 - .L_25)
.L_25:
        /*004c*/ 	.word	0x00000000
        /*0050*/ 	.short	0x0000
        /*0052*/ 	.short	0x0000
        /*0054*/ 	.byte	0x00, 0xf4, 0x21, 0x00


	//----- nvinfo : EIATTR_AT_ENTRY_FRAGMENTS
	.align		4
.L_26:
        /*0058*/ 	.byte	0x04, 0x4f
        /*005a*/ 	.short	(.L_28 - .L_27)


	//   ....[0]....
.L_27:
        /*005c*/ 	.word	0x00000004


	//----- nvinfo : EIATTR_RESERVED_SMEM_USED
	.align		4
.L_28:
        /*0060*/ 	.byte	0x01, 0x41
	.zero		2


	//----- nvinfo : EIATTR_SPARSE_MMA_MASK
	.align		4
        /*0064*/ 	.byte	0x03, 0x50
        /*0066*/ 	.short	0x0000


	//----- nvinfo : EIATTR_TCGEN05_1CTA_USED
	.align		4
        /*0068*/ 	.byte	0x01, 0x51
	.zero		2


	//----- nvinfo : EIATTR_MAXREG_COUNT
	.align		4
        /*006c*/ 	.byte	0x03, 0x1b
        /*006e*/ 	.short	0x00ff


	//----- nvinfo : EIATTR_NUM_BARRIERS
	.align		4
        /*0070*/ 	.byte	0x02, 0x4c
        /*0072*/ 	.byte	0x01
	.zero		1


	//----- nvinfo : EIATTR_INT_WARP_WIDE_INSTR_OFFSETS
	.align		4
        /*0074*/ 	.byte	0x04, 0x31
        /*0076*/ 	.short	(.L_30 - .L_29)


	//   ....[0]....
.L_29:
        /*0078*/ 	.word	0x00000ce0


	//   ....[1]....
        /*007c*/ 	.word	0x00000d00


	//   ....[2]....
        /*0080*/ 	.word	0x000010c0


	//   ....[3]....
        /*0084*/ 	.word	0x000010d0


	//   ....[4]....
        /*0088*/ 	.word	0x000026c0


	//   ....[5]....
        /*008c*/ 	.word	0x00002710


	//----- nvinfo : EIATTR_COOP_GROUP_MASK_REGIDS
	.align		4
.L_30:
        /*0090*/ 	.byte	0x04, 0x29
        /*0092*/ 	.short	(.L_32 - .L_31)


	//   ....[0]....
.L_31:
        /*0094*/ 	.word	0xffffffff


	//   ....[1]....
        /*0098*/ 	.word	0xffffffff


	//   ....[2]....
        /*009c*/ 	.word	0xffffffff


	//   ....[3]....
        /*00a0*/ 	.word	0xffffffff


	//----- nvinfo : EIATTR_COOP_GROUP_INSTR_OFFSETS
	.align		4
.L_32:
        /*00a4*/ 	.byte	0x04, 0x28
        /*00a6*/ 	.short	(.L_34 - .L_33)


	//   ....[0]....
.L_33:
        /*00a8*/ 	.word	0x00000050


	//   ....[1]....
        /*00ac*/ 	.word	0x00000310


	//   ....[2]....
        /*00b0*/ 	.word	0x00002550


	//   ....[3]....
        /*00b4*/ 	.word	0x000027c0


	//----- nvinfo : EIATTR_VRC_CTA_INIT_COUNT
	.align		4
.L_34:
        /*00b8*/ 	.byte	0x02, 0x4a
        /*00ba*/ 	.byte	0x80
	.zero		1


	//----- nvinfo : EIATTR_MBARRIER_INSTR_OFFSETS
	.align		4
        /*00bc*/ 	.byte	0x04, 0x39
        /*00be*/ 	.short	(.L_36 - .L_35)


	//   ....[0]....
.L_35:
        /*00c0*/ 	.word	0x00000f60
        /*00c4*/ 	.word	0x000000ff
        /*00c8*/ 	.word	0x00003000
        /*00cc*/ 	.short	0x0100
        /*00ce*/ 	.byte	0x0a
	.zero		1


	//   ....[1]....
        /*00d0*/ 	.word	0x00001160
        /*00d4*/ 	.word	0x000000ff
        /*00d8*/ 	.word	0x00003000
        /*00dc*/ 	.short	0x010a
        /*00de*/ 	.byte	0x0a
	.zero		1


	//   ....[2]....
        /*00e0*/ 	.word	0x000012b0
        /*00e4*/ 	.word	0x000000ff
        /*00e8*/ 	.word	0x00003000
        /*00ec*/ 	.short	0x0108
        /*00ee*/ 	.byte	0x0a
	.zero		1


	//   ....[3]....
        /*00f0*/ 	.word	0x000027e0
        /*00f4*/ 	.word	0x000000ff
        /*00f8*/ 	.word	0x00003000
        /*00fc*/ 	.short	0x010a
        /*00fe*/ 	.byte	0x0a
	.zero		1


	//----- nvinfo : EIATTR_NUM_MBARRIERS
	.align		4
.L_36:
        /*0100*/ 	.byte	0x03, 0x38
        /*0102*/ 	.short	0x0001


	//----- nvinfo : EIATTR_EXIT_INSTR_OFFSETS
	.align		4
        /*0104*/ 	.byte	0x04, 0x1c
        /*0106*/ 	.short	(.L_38 - .L_37)


	//   ....[0]....
.L_37:
        /*0108*/ 	.word	0x000027d0


	//----- nvinfo : EIATTR_REQNTID
	.align		4
.L_38:
        /*010c*/ 	.byte	0x04, 0x10
        /*010e*/ 	.short	(.L_40 - .L_39)
.L_39:
        /*0110*/ 	.word	0x00000100
        /*0114*/ 	.word	0x00000001
        /*0118*/ 	.word	0x00000001


	//----- nvinfo : EIATTR_CRS_STACK_SIZE
	.align		4
.L_40:
        /*011c*/ 	.byte	0x04, 0x1e
        /*011e*/ 	.short	(.L_42 - .L_41)
.L_41:
        /*0120*/ 	.word	0x00000000


	//----- nvinfo : EIATTR_CBANK_PARAM_SIZE
	.align		4
.L_42:
        /*0124*/ 	.byte	0x03, 0x19
        /*0126*/ 	.short	0x0028


	//----- nvinfo : EIATTR_PARAM_CBANK
	.align		4
        /*0128*/ 	.byte	0x04, 0x0a
        /*012a*/ 	.short	(.L_44 - .L_43)
	.align		4
.L_43:
        /*012c*/ 	.word	index@(.nv.constant0.gluon_mma)
        /*0130*/ 	.short	0x0380
        /*0132*/ 	.short	0x0028


	//----- nvinfo : EIATTR_SW_WAR
	.align		4
.L_44:
        /*0134*/ 	.byte	0x04, 0x36
        /*0136*/ 	.short	(.L_46 - .L_45)
.L_45:
        /*0138*/ 	.word	0x00000008
.L_46:


//--------------------- .nv.compat                --------------------------
	.section	.nv.compat,"",@"SHT_CUDA_COMPAT_INFO"
	.align	4
        /*0000*/ 	.byte	0x02, 0x02, 0x02, 0x00, 0x02, 0x05, 0x05, 0x00, 0x02, 0x03, 0x00, 0x00, 0x02, 0x06, 0x01, 0x00


//--------------------- .nv.callgraph             --------------------------
	.section	.nv.callgraph,"",@"SHT_CUDA_CALLGRAPH"
	.align	4
	.sectionentsize	8
	.align		4
        /*0000*/ 	.word	0x00000000
	.align		4
        /*0004*/ 	.word	0xffffffff
	.align		4
        /*0008*/ 	.word	0x00000000
	.align		4
        /*000c*/ 	.word	0xfffffffe
	.align		4
        /*0010*/ 	.word	0x00000000
	.align		4
        /*0014*/ 	.word	0xfffffffd
	.align		4
        /*0018*/ 	.word	0x00000000
	.align		4
        /*001c*/ 	.word	0xfffffffc


//--------------------- .text.gluon_mma           --------------------------
	.section	.text.gluon_mma,"ax",@progbits
	.align	128
        .global         gluon_mma
        .type           gluon_mma,@function
        .size           gluon_mma,(.L_x_15 - gluon_mma)
        .other          gluon_mma,@"STO_CUDA_ENTRY STV_DEFAULT"
gluon_mma:
.text.gluon_mma:
[----:B------:R-:W0:Y:S01]  /*0000*/  LDC R1, c[0x0][0x37c] ;  /* 0x0000df00ff017b82 */ /* 0x000e220000000800 */
[----:B------:R-:W1:Y:S02]  /*0010*/  S2R R132, SR_TID.X ;  /* 0x0000000000847919 */ /* 0x000e640000002100 */
[----:B-1----:R-:W-:-:S13]  /*0020*/  ISETP.GE.U32.AND P1, PT, R132, 0x20, PT ;  /* 0x000000208400780c */ /* 0x002fda0003f26070 */
[----:B------:R-:W-:Y:S05]  /*0030*/  @P1 BRA `(.L_x_0) ;  /* 0x0000000000b81947 */ /* 0x000fea0003800000 */
[----:B------:R-:W1:Y:S01]  /*0040*/  S2UR UR6, SR_CgaCtaId ;  /* 0x00000000000679c3 */ /* 0x000e620000008800 */
[----:B------:R-:W-:Y:S01]  /*0050*/  NOP ;  /* 0x0000000000007918 */ /* 0x000fe20000000000 */
[----:B------:R-:W-:Y:S02]  /*0060*/  UMOV UR4, 0x40 ;  /* 0x0000004000047882 */ /* 0x000fe40000000000 */
[----:B-1----:R-:W-:-:S09]  /*0070*/  ULEA UR4, UR6, UR4, 0x18 ;  /* 0x0000000406047291 */ /* 0x002fd2000f8ec0ff */
[----:B------:R-:W1:Y:S01]  /*0080*/  LDS.U8 R0, [UR4] ;  /* 0x00000004ff007984 */ /* 0x000e620008000000 */
[----:B------:R-:W-:Y:S02]  /*0090*/  UMOV UR4, 0x400 ;  /* 0x0000040000047882 */ /* 0x000fe40000000000 */
[----:B------:R-:W-:Y:S01]  /*00a0*/  ULEA UR4, UR6, UR4, 0x18 ;  /* 0x0000000406047291 */ /* 0x000fe2000f8ec0ff */
[----:B-1----:R-:W-:-:S13]  /*00b0*/  ISETP.NE.AND P0, PT, R0, RZ, PT ;  /* 0x000000ff0000720c */ /* 0x002fda0003f05270 */
[----:B------:R-:W-:Y:S05]  /*00c0*/  @P0 BRA `(.L_x_1) ;  /* 0x00000000007c0947 */ /* 0x000fea0003800000 */
[----:B------:R-:W-:-:S13]  /*00d0*/  ELECT P0, URZ, PT ;  /* 0x0000000000ff782f */ /* 0x000fda0003800000 */
[----:B------:R-:W-:Y:S05]  /*00e0*/  @!P0 BRA `(.L_x_2) ;  /* 0x0000000000848947 */ /* 0x000fea0003800000 */
[----:B------:R-:W-:Y:S01]  /*00f0*/  UMOV UR5, 0x8 ;  /* 0x0000000800057882 */ /* 0x000fe20000000000 */
[----:B------:R-:W-:Y:S02]  /*0100*/  IMAD.MOV.U32 R4, RZ, RZ, 0x1 ;  /* 0x00000001ff047424 */ /* 0x000fe400078e00ff */
[----:B------:R-:W-:Y:S02]  /*0110*/  IMAD.MOV.U32 R5, RZ, RZ, 0xff ;  /* 0x000000ffff057424 */ /* 0x000fe400078e00ff */
[----:B------:R-:W-:Y:S04]  /*0120*/  DEPBAR.LE SB1, 0x36 ;  /* 0x00009d800000791a */ /* 0x000fe80000000000 */
[----:B------:R-:W1:Y:S02]  /*0130*/  UTCATOMSWS.FIND_AND_SET.ALIGN UP0, UR5, UR5 ;  /* 0x00000005000575e3 */ /* 0x000e640008000800 */
[----:B-1----:R-:W-:-:S04]  /*0140*/  PLOP3.LUT P0, PT, PT, PT, UP0, 0x80, 0x8 ;  /* 0x000000000008781c */ /* 0x002fc80003f0f008 */
[----:B------:R-:W-:-:S04]  /*0150*/  SEL R0, RZ, 0xffffffff, !P0 ;  /* 0xffffffffff007807 */ /* 0x000fc80004000000 */
[----:B------:R-:W-:Y:S01]  /*0160*/  ISETP.NE.AND P0, PT, R0, RZ, PT ;  /* 0x000000ff0000720c */ /* 0x000fe20003f05270 */
[----:B------:R-:W-:-:S12]  /*0170*/  IMAD.U32 R0, RZ, RZ, UR5 ;  /* 0x00000005ff007e24 */ /* 0x000fd8000f8e00ff */
[----:B------:R-:W-:Y:S05]  /*0180*/  @P0 BRA `(.L_x_3) ;  /* 0x0000000000240947 */ /* 0x000fea0003800000 */
.L_x_4:
[----:B------:R-:W-:Y:S05]  /*0190*/  NANOSLEEP 0x64 ;  /* 0x000000640000795d */ /* 0x000fea0003800000 */
[----:B------:R-:W-:-:S05]  /*01a0*/  UMOV UR5, 0x8 ;  /* 0x0000000800057882 */ /* 0x000fca0000000000 */
[----:B------:R-:W-:Y:S04]  /*01b0*/  DEPBAR.LE SB1, 0x36 ;  /* 0x00009d800000791a */ /* 0x000fe80000000000 */
[----:B------:R-:W1:Y:S02]  /*01c0*/  UTCATOMSWS.FIND_AND_SET.ALIGN UP0, UR5, UR5 ;  /* 0x00000005000575e3 */ /* 0x000e640008000800 */
[----:B-1----:R-:W-:-:S04]  /*01d0*/  PLOP3.LUT P0, PT, PT, PT, UP0, 0x80, 0x8 ;  /* 0x000000000008781c */ /* 0x002fc80003f0f008 */
[----:B------:R-:W-:-:S04]  /*01e0*/  SEL R0, RZ, 0xffffffff, !P0 ;  /* 0xffffffffff007807 */ /* 0x000fc80004000000 */
[----:B------:R-:W-:Y:S01]  /*01f0*/  ISETP.NE.AND P0, PT, R0, RZ, PT ;  /* 0x000000ff0000720c */ /* 0x000fe20003f05270 */
[----:B------:R-:W-:-:S12]  /*0200*/  IMAD.U32 R0, RZ, RZ, UR5 ;  /* 0x00000005ff007e24 */ /* 0x000fd8000f8e00ff */
[----:B------:R-:W-:Y:S05]  /*0210*/  @!P0 BRA `(.L_x_4) ;  /* 0xfffffffc00dc8947 */ /* 0x000fea000383ffff */
.L_x_3:
[C---:B------:R-:W-:Y:S01]  /*0220*/  VIADD R3, R0.reuse, 0x10 ;  /* 0x0000001000037836 */ /* 0x040fe20000000000 */
[----:B------:R-:W-:Y:S01]  /*0230*/  UMOV UR5, 0x50 ;  /* 0x0000005000057882 */ /* 0x000fe20000000000 */
[----:B------:R-:W-:Y:S01]  /*0240*/  SHF.L.U32 R2, R5, R0, RZ ;  /* 0x0000000005027219 */ /* 0x000fe200000006ff */
[----:B------:R-:W-:Y:S01]  /*0250*/  ULEA UR5, UR6, UR5, 0x18 ;  /* 0x0000000506057291 */ /* 0x000fe2000f8ec0ff */
[----:B------:R-:W-:Y:S01]  /*0260*/  IMAD.SHL.U32 R0, R0, 0x20, RZ ;  /* 0x0000002000007824 */ /* 0x000fe200078e00ff */
[----:B------:R-:W-:-:S04]  /*0270*/  SHF.L.U32 R3, R4, R3, RZ ;  /* 0x0000000304037219 */ /* 0x000fc800000006ff */
[----:B------:R-:W-:-:S05]  /*0280*/  LOP3.LUT R2, R3, R2, RZ, 0xfc, !PT ;  /* 0x0000000203027212 */ /* 0x000fca00078efcff */
[----:B------:R1:W-:Y:S04]  /*0290*/  ATOMS.OR RZ, [UR5], R2 ;  /* 0x00000002ffff798c */ /* 0x0003e8000b000005 */
[----:B------:R1:W-:Y:S01]  /*02a0*/  STS [UR4], R0 ;  /* 0x00000000ff007988 */ /* 0x0003e20008000804 */
[----:B------:R-:W-:Y:S05]  /*02b0*/  BRA `(.L_x_2) ;  /* 0x0000000000107947 */ /* 0x000fea0003800000 */
.L_x_1:
[----:B------:R-:W-:Y:S01]  /*02c0*/  IMAD.MOV.U32 R0, RZ, RZ, -0x1 ;  /* 0xffffffffff007424 */ /* 0x000fe200078e00ff */
[----:B------:R-:W-:-:S04]  /*02d0*/  MOV R2, 0x300 ;  /* 0x0000030000027802 */ /* 0x000fc80000000f00 */
[----:B------:R1:W-:Y:S03]  /*02e0*/  STS [UR4], R0 ;  /* 0x00000000ff007988 */ /* 0x0003e60008000804 */
[----:B01----:R-:W-:Y:S05]  /*02f0*/  CALL.REL.NOINC `($__internal_1_$__cuda_sm10x_tcgen05_guardrail_trap_phase_invalid_during_alloc) ;  /* 0x0000002400507944 */ /* 0x003fea0003c00000 */
.L_x_2:
[----:B------:R-:W-:Y:S05]  /*0300*/  WARPSYNC.ALL ;  /* 0x0000000000007948 */ /* 0x000fea0003800000 */
[----:B------:R-:W-:Y:S01]  /*0310*/  NOP ;  /* 0x0000000000007918 */ /* 0x000fe20000000000 */
.L_x_0:
[----:B------:R-:W2:Y:S01]  /*0320*/  LDC.64 R46, c[0x0][0x380] ;  /* 0x0000e000ff2e7b82 */ /* 0x000ea20000000a00 */
[----:B------:R-:W-:Y:S01]  /*0330*/  SHF.R.U32.HI R151, RZ, 0x5, R132 ;  /* 0x00000005ff977819 */ /* 0x000fe20000011684 */
[----:B------:R-:W-:Y:S01]  /*0340*/  UMOV UR4, 0x400 ;  /* 0x0000040000047882 */ /* 0x000fe20000000000 */
[C---:B------:R-:W-:Y:S01]  /*0350*/  LOP3.LUT R133, R132.reuse, 0xe0, RZ, 0xc0, !PT ;  /* 0x000000e084857812 */ /* 0x040fe200078ec0ff */
[----:B------:R-:W3:Y:S01]  /*0360*/  LDCU.64 UR12, c[0x0][0x358] ;  /* 0x00006b00ff0c77ac */ /* 0x000ee20008000a00 */
[----:B------:R-:W-:Y:S02]  /*0370*/  SGXT.U32 R151, R151, 0x3 ;  /* 0x000000039797781a */ /* 0x000fe40000000000 */
[----:B------:R-:W-:Y:S01]  /*0380*/  LOP3.LUT R39, R132, 0xf, RZ, 0xc0, !PT ;  /* 0x0000000f84277812 */ /* 0x000fe200078ec0ff */
[----:B------:R-:W4:Y:S01]  /*0390*/  S2UR UR9, SR_CgaCtaId ;  /* 0x00000000000979c3 */ /* 0x000f220000008800 */
[C---:B------:R-:W-:Y:S02]  /*03a0*/  LOP3.LUT R159, R151.reuse, 0x28, RZ, 0xfc, !PT ;  /* 0x00000028979f7812 */ /* 0x040fe400078efcff */
[----:B------:R-:W-:-:S02]  /*03b0*/  LOP3.LUT R37, R151, 0x8, RZ, 0xfc, !PT ;  /* 0x0000000897257812 */ /* 0x000fc400078efcff */
[----:B------:R-:W-:Y:S01]  /*03c0*/  LOP3.LUT R155, R151, 0x18, RZ, 0xfc, !PT ;  /* 0x00000018979b7812 */ /* 0x000fe200078efcff */
[----:B------:R-:W-:Y:S01]  /*03d0*/  IMAD.SHL.U32 R24, R159, 0x10, RZ ;  /* 0x000000109f187824 */ /* 0x000fe200078e00ff */
[----:B------:R-:W-:Y:S01]  /*03e0*/  LOP3.LUT R157, R151, 0x20, RZ, 0xfc, !PT ;  /* 0x00000020979d7812 */ /* 0x000fe200078efcff */
[----:B-1----:R-:W-:Y:S01]  /*03f0*/  IMAD.SHL.U32 R0, R37, 0x10, RZ ;  /* 0x0000001025007824 */ /* 0x002fe200078e00ff */
[----:B------:R-:W-:Y:S01]  /*0400*/  LOP3.LUT R169, R151, 0x50, RZ, 0xfc, !PT ;  /* 0x0000005097a97812 */ /* 0x000fe200078efcff */
[----:B------:R-:W-:Y:S01]  /*0410*/  IMAD.SHL.U32 R20, R155, 0x10, RZ ;  /* 0x000000109b147824 */ /* 0x000fe200078e00ff */
[----:B------:R-:W-:Y:S01]  /*0420*/  LOP3.LUT R161, R151, 0x30, RZ, 0xfc, !PT ;  /* 0x0000003097a17812 */ /* 0x000fe200078efcff */
[----:B------:R-:W-:Y:S01]  /*0430*/  IMAD.SHL.U32 R22, R157, 0x10, RZ ;  /* 0x000000109d167824 */ /* 0x000fe200078e00ff */
[----:B------:R-:W-:Y:S01]  /*0440*/  LOP3.LUT R163, R151, 0x38, RZ, 0xfc, !PT ;  /* 0x0000003897a37812 */ /* 0x000fe200078efcff */
[----:B------:R-:W-:Y:S01]  /*0450*/  IMAD.SHL.U32 R34, R169, 0x10, RZ ;  /* 0x00000010a9227824 */ /* 0x000fe200078e00ff */
[----:B------:R-:W-:Y:S01]  /*0460*/  LOP3.LUT R165, R151, 0x40, RZ, 0xfc, !PT ;  /* 0x0000004097a57812 */ /* 0x000fe200078efcff */
[----:B------:R-:W-:Y:S01]  /*0470*/  IMAD.SHL.U32 R26, R161, 0x10, RZ ;  /* 0x00000010a11a7824 */ /* 0x000fe200078e00ff */
[-C--:B--2---:R-:W-:Y:S01]  /*0480*/  IADD3 R4, P0, PT, R133, R46.reuse, RZ ;  /* 0x0000002e85047210 */ /* 0x084fe20007f1e0ff */
[----:B------:R-:W-:Y:S01]  /*0490*/  IMAD.SHL.U32 R28, R163, 0x10, RZ ;  /* 0x00000010a31c7824 */ /* 0x000fe200078e00ff */
[-C--:B------:R-:W-:Y:S01]  /*04a0*/  LEA R14, P5, R159, R46.reuse, 0x5 ;  /* 0x0000002e9f0e7211 */ /* 0x080fe200078a28ff */
[----:B------:R-:W-:Y:S01]  /*04b0*/  IMAD.SHL.U32 R30, R165, 0x10, RZ ;  /* 0x00000010a51e7824 */ /* 0x000fe200078e00ff */
[----:B------:R-:W-:Y:S01]  /*04c0*/  LOP3.LUT R167, R151, 0x48, RZ, 0xfc, !PT ;  /* 0x0000004897a77812 */ /* 0x000fe200078efcff */
[----:B------:R-:W-:Y:S01]  /*04d0*/  IMAD.X R5, RZ, RZ, R47, P0 ;  /* 0x000000ffff057224 */ /* 0x000fe200000e062f */
[-C--:B------:R-:W-:Y:S01]  /*04e0*/  LEA R6, P3, R37, R46.reuse, 0x5 ;  /* 0x0000002e25067211 */ /* 0x080fe200078628ff */
[----:B----4-:R-:W-:Y:S01]  /*04f0*/  ULEA UR10, UR9, UR4, 0x18 ;  /* 0x00000004090a7291 */ /* 0x010fe2000f8ec0ff */
[-C--:B------:R-:W-:Y:S01]  /*0500*/  LEA R10, P2, R155, R46.reuse, 0x5 ;  /* 0x0000002e9b0a7211 */ /* 0x080fe200078428ff */
[----:B------:R-:W-:Y:S01]  /*0510*/  IMAD.SHL.U32 R32, R167, 0x10, RZ ;  /* 0x00000010a7207824 */ /* 0x000fe200078e00ff */
[----:B------:R-:W-:Y:S01]  /*0520*/  LEA R12, P0, R157, R46, 0x5 ;  /* 0x0000002e9d0c7211 */ /* 0x000fe200078028ff */
[----:B------:R-:W-:Y:S01]  /*0530*/  IMAD.WIDE.U32 R4, R39, 0x2, R4 ;  /* 0x0000000227047825 */ /* 0x000fe200078e0004 */
[----:B------:R-:W-:-:S02]  /*0540*/  LOP3.LUT R153, R151, 0x10, RZ, 0xfc, !PT ;  /* 0x0000001097997812 */ /* 0x000fc400078efcff */
[C---:B------:R-:W-:Y:S02]  /*0550*/  LOP3.LUT R171, R151.reuse, 0x58, RZ, 0xfc, !PT ;  /* 0x0000005897ab7812 */ /* 0x040fe400078efcff */
        /* <DEDUP_REMOVED lines=8> */
[-C--:B------:R-:W-:Y:S01]  /*05e0*/  LEA.HI.X R15, R24, R47.reuse, RZ, 0x1, P5 ;  /* 0x0000002f180f7211 */ /* 0x080fe200028f0cff */
[----:B------:R-:W-:Y:S01]  /*05f0*/  IMAD.SHL.U32 R42, R149, 0x10, RZ ;  /* 0x00000010952a7824 */ /* 0x000fe200078e00ff */
[----:B------:R-:W-:Y:S01]  /*0600*/  LEA R24, P5, R169, R46, 0x5 ;  /* 0x0000002ea9187211 */ /* 0x000fe200078a28ff */
[----:B------:R-:W-:Y:S01]  /*0610*/  IMAD.SHL.U32 R44, R151, 0x10, RZ ;  /* 0x00000010972c7824 */ /* 0x000fe200078e00ff */
[----:B------:R-:W-:-:S02]  /*0620*/  LEA.HI.X R7, R0, R47, RZ, 0x1, P3 ;  /* 0x0000002f00077211 */ /* 0x000fc400018f0cff */
[-C--:B------:R-:W-:Y:S02]  /*0630*/  LEA.HI.X R11, R20, R47.reuse, RZ, 0x1, P2 ;  /* 0x0000002f140b7211 */ /* 0x080fe400010f0cff */
[----:B------:R-:W-:Y:S02]  /*0640*/  LEA.HI.X R13, R22, R47, RZ, 0x1, P0 ;  /* 0x0000002f160d7211 */ /* 0x000fe400000f0cff */
[-C--:B------:R-:W-:Y:S02]  /*0650*/  LEA R16, P4, R161, R46.reuse, 0x5 ;  /* 0x0000002ea1107211 */ /* 0x080fe400078828ff */
[-C--:B------:R-:W-:Y:S01]  /*0660*/  LEA R8, P6, R153, R46.reuse, 0x5 ;  /* 0x0000002e99087211 */ /* 0x080fe200078c28ff */
[----:B------:R-:W-:Y:S01]  /*0670*/  IMAD.WIDE.U32 R14, R39, 0x2, R14 ;  /* 0x00000002270e7825 */ /* 0x000fe200078e000e */
[----:B------:R-:W-:Y:S01]  /*0680*/  BAR.SYNC.DEFER_BLOCKING 0x0 ;  /* 0x0000000000007b1d */ /* 0x000fe20000010000 */
[-C--:B------:R-:W-:Y:S02]  /*0690*/  LEA R18, P3, R163, R46.reuse, 0x5 ;  /* 0x0000002ea3127211 */ /* 0x080fe400078628ff */
[-C--:B------:R-:W-:Y:S01]  /*06a0*/  LEA R20, P2, R165, R46.reuse, 0x5 ;  /* 0x0000002ea5147211 */ /* 0x080fe200078428ff */
[----:B------:R-:W-:Y:S01]  /*06b0*/  IMAD.WIDE.U32 R6, R39, 0x2, R6 ;  /* 0x0000000227067825 */ /* 0x000fe200078e0006 */
[----:B------:R-:W-:-:S02]  /*06c0*/  LEA R22, P0, R167, R46, 0x5 ;  /* 0x0000002ea7167211 */ /* 0x000fc400078028ff */
[-C--:B------:R-:W-:Y:S02]  /*06d0*/  LEA.HI.X R25, R34, R47.reuse, RZ, 0x1, P5 ;  /* 0x0000002f22197211 */ /* 0x080fe400028f0cff */
[----:B------:R-:W-:Y:S02]  /*06e0*/  LEA R34, P5, R151, R46, 0x5 ;  /* 0x0000002e97227211 */ /* 0x000fe400078a28ff */
[-C--:B------:R-:W-:Y:S02]  /*06f0*/  LEA.HI.X R17, R26, R47.reuse, RZ, 0x1, P4 ;  /* 0x0000002f1a117211 */ /* 0x080fe400020f0cff */
[-C--:B------:R-:W-:Y:S02]  /*0700*/  LEA.HI.X R19, R28, R47.reuse, RZ, 0x1, P3 ;  /* 0x0000002f1c137211 */ /* 0x080fe400018f0cff */
[-C--:B------:R-:W-:Y:S02]  /*0710*/  LEA.HI.X R21, R30, R47.reuse, RZ, 0x1, P2 ;  /* 0x0000002f1e157211 */ /* 0x080fe400010f0cff */
[----:B------:R-:W-:-:S02]  /*0720*/  LEA.HI.X R23, R32, R47, RZ, 0x1, P0 ;  /* 0x0000002f20177211 */ /* 0x000fc400000f0cff */
[-C--:B------:R-:W-:Y:S02]  /*0730*/  LEA R26, P4, R171, R46.reuse, 0x5 ;  /* 0x0000002eab1a7211 */ /* 0x080fe400078828ff */
[-C--:B------:R-:W-:Y:S02]  /*0740*/  LEA R28, P3, R173, R46.reuse, 0x5 ;  /* 0x0000002ead1c7211 */ /* 0x080fe400078628ff */
[-C--:B------:R-:W-:Y:S02]  /*0750*/  LEA R30, P2, R3, R46.reuse, 0x5 ;  /* 0x0000002e031e7211 */ /* 0x080fe400078428ff */
[----:B------:R-:W-:Y:S02]  /*0760*/  LEA R32, P0, R149, R46, 0x5 ;  /* 0x0000002e95207211 */ /* 0x000fe400078028ff */
[----:B------:R-:W1:Y:S01]  /*0770*/  LDS R46, [UR10] ;  /* 0x0000000aff2e7984 */ /* 0x000e620008000800 */
[-C--:B------:R-:W-:Y:S02]  /*0780*/  LEA.HI.X R35, R44, R47.reuse, RZ, 0x1, P5 ;  /* 0x0000002f2c237211 */ /* 0x080fe400028f0cff */
[----:B------:R-:W2:Y:S08]  /*0790*/  LDC.64 R44, c[0x0][0x388] ;  /* 0x0000e200ff2c7b82 */ /* 0x000eb00000000a00 */
[----:B------:R-:W-:Y:S01]  /*07a0*/  BAR.SYNC.DEFER_BLOCKING 0x0 ;  /* 0x0000000000007b1d */ /* 0x000fe20000010000 */
[-C--:B------:R-:W-:Y:S01]  /*07b0*/  LEA.HI.X R9, R2, R47.reuse, RZ, 0x1, P6 ;  /* 0x0000002f02097211 */ /* 0x080fe200030f0cff */
[----:B------:R-:W-:Y:S01]  /*07c0*/  IMAD.SHL.U32 R0, R133, 0x8, RZ ;  /* 0x0000000885007824 */ /* 0x000fe200078e00ff */
[----:B------:R-:W-:-:S02]  /*07d0*/  LEA.HI.X R27, R36, R47, RZ, 0x1, P4 ;  /* 0x0000002f241b7211 */ /* 0x000fc400020f0cff */
[-C--:B------:R-:W-:Y:S01]  /*07e0*/  LEA.HI.X R33, R42, R47.reuse, RZ, 0x1, P0 ;  /* 0x0000002f2a217211 */ /* 0x080fe200000f0cff */
[C---:B------:R-:W-:Y:S01]  /*07f0*/  IMAD.WIDE.U32 R8, R39.reuse, 0x2, R8 ;  /* 0x0000000227087825 */ /* 0x040fe200078e0008 */
[-C--:B------:R-:W-:Y:S02]  /*0800*/  LEA.HI.X R29, R38, R47.reuse, RZ, 0x1, P3 ;  /* 0x0000002f261d7211 */ /* 0x080fe400018f0cff */
[----:B------:R-:W-:Y:S01]  /*0810*/  LEA.HI.X R31, R40, R47, RZ, 0x1, P2 ;  /* 0x0000002f281f7211 */ /* 0x000fe200010f0cff */
[----:B------:R-:W-:Y:S01]  /*0820*/  IMAD.WIDE.U32 R10, R39, 0x2, R10 ;  /* 0x00000002270a7825 */ /* 0x000fe200078e000a */
[----:B------:R-:W-:-:S03]  /*0830*/  LOP3.LUT R148, R132, 0x1f, RZ, 0xc0, !PT ;  /* 0x0000001f84947812 */ /* 0x000fc600078ec0ff */
[----:B------:R-:W-:Y:S01]  /*0840*/  IMAD.SHL.U32 R2, R37, 0x100, RZ ;  /* 0x0000010025027824 */ /* 0x000fe200078e00ff */
[----:B---3--:R2:W5:Y:S04]  /*0850*/  LDG.E.U16 R43, desc[UR12][R14.64] ;  /* 0x0000000c0e2b7981 */ /* 0x008568000c1e1500 */
[----:B------:R3:W5:Y:S04]  /*0860*/  LDG.E.U16 R36, desc[UR12][R4.64] ;  /* 0x0000000c04247981 */ /* 0x000768000c1e1500 */
[----:B------:R4:W5:Y:S01]  /*0870*/  LDG.E.U16 R38, desc[UR12][R6.64] ;  /* 0x0000000c06267981 */ /* 0x000962000c1e1500 */
[----:B------:R-:W-:Y:S01]  /*0880*/  IMAD.WIDE.U32 R12, R39, 0x2, R12 ;  /* 0x00000002270c7825 */ /* 0x000fe200078e000c */
[----:B--2---:R-:W-:-:S02]  /*0890*/  LEA R14, P0, R133, R44, 0x4 ;  /* 0x0000002c850e7211 */ /* 0x004fc400078020ff */
[----:B------:R2:W5:Y:S01]  /*08a0*/  LDG.E.U16 R40, desc[UR12][R8.64] ;  /* 0x0000000c08287981 */ /* 0x000562000c1e1500 */
[C---:B---3--:R-:W-:Y:S01]  /*08b0*/  IMAD.WIDE.U32 R4, R39.reuse, 0x2, R16 ;  /* 0x0000000227047825 */ /* 0x048fe200078e0010 */
[----:B------:R-:W-:Y:S02]  /*08c0*/  LEA.HI.X R15, R0, R45, RZ, 0x1, P0 ;  /* 0x0000002d000f7211 */ /* 0x000fe400000f0cff */
[----:B------:R3:W5:Y:S01]  /*08d0*/  LDG.E.U16 R41, desc[UR12][R10.64] ;  /* 0x0000000c0a297981 */ /* 0x000762000c1e1500 */
[----:B----4-:R-:W-:-:S03]  /*08e0*/  IMAD.WIDE.U32 R6, R39, 0x2, R18 ;  /* 0x0000000227067825 */ /* 0x010fc600078e0012 */
[----:B------:R-:W5:Y:S01]  /*08f0*/  LDG.E.U16 R42, desc[UR12][R12.64] ;  /* 0x0000000c0c2a7981 */ /* 0x000f62000c1e1500 */
[----:B------:R-:W-:Y:S01]  /*0900*/  IMAD.WIDE.U32 R18, R39, 0x2, R22 ;  /* 0x0000000227127825 */ /* 0x000fe200078e0016 */
[----:B------:R-:W-:-:S03]  /*0910*/  LEA R22, P2, R37, R44, 0x9 ;  /* 0x0000002c25167211 */ /* 0x000fc600078448ff */
[C---:B------:R-:W-:Y:S01]  /*0920*/  IMAD.WIDE.U32 R16, R39.reuse, 0x2, R20 ;  /* 0x0000000227107825 */ /* 0x040fe200078e0014 */
[----:B------:R-:W-:Y:S01]  /*0930*/  LEA.HI.X R23, R2, R45, RZ, 0x1, P2 ;  /* 0x0000002d02177211 */ /* 0x000fe200010f0cff */
[----:B------:R-:W5:Y:S02]  /*0940*/  LDG.E.U16 R18, desc[UR12][R18.64] ;  /* 0x0000000c12127981 */ /* 0x000f64000c1e1500 */
[C---:B------:R-:W-:Y:S02]  /*0950*/  IMAD.WIDE.U32 R20, R39.reuse, 0x2, R24 ;  /* 0x0000000227147825 */ /* 0x040fe400078e0018 */
[----:B------:R4:W5:Y:S02]  /*0960*/  LDG.E.U16 R24, desc[UR12][R4.64] ;  /* 0x0000000c04187981 */ /* 0x000964000c1e1500 */
[C---:B--2---:R-:W-:Y:S02]  /*0970*/  IMAD.WIDE.U32 R8, R39.reuse, 0x2, R26 ;  /* 0x0000000227087825 */ /* 0x044fe400078e001a */
[----:B------:R-:W5:Y:S02]  /*0980*/  LDG.E.U16 R16, desc[UR12][R16.64] ;  /* 0x0000000c10107981 */ /* 0x000f64000c1e1500 */
[----:B---3--:R-:W-:-:S02]  /*0990*/  IMAD.WIDE.U32 R10, R39, 0x2, R28 ;  /* 0x00000002270a7825 */ /* 0x008fc400078e001c */
[----:B------:R2:W5:Y:S02]  /*09a0*/  LDG.E.U16 R26, desc[UR12][R8.64] ;  /* 0x0000000c081a7981 */ /* 0x000564000c1e1500 */
[----:B----4-:R-:W-:Y:S02]  /*09b0*/  IMAD.WIDE.U32 R4, R39, 0x2, R30 ;  /* 0x0000000227047825 */ /* 0x010fe400078e001e */
[----:B------:R-:W5:Y:S02]  /*09c0*/  LDG.E.U16 R20, desc[UR12][R20.64] ;  /* 0x0000000c14147981 */ /* 0x000f64000c1e1500 */
[C---:B------:R-:W-:Y:S02]  /*09d0*/  IMAD.WIDE.U32 R14, R148.reuse, 0x2, R14 ;  /* 0x00000002940e7825 */ /* 0x040fe400078e000e */
[----:B------:R-:W5:Y:S02]  /*09e0*/  LDG.E.U16 R10, desc[UR12][R10.64] ;  /* 0x0000000c0a0a7981 */ /* 0x000f64000c1e1500 */
[----:B--2---:R-:W-:-:S02]  /*09f0*/  IMAD.WIDE.U32 R8, R148, 0x2, R22 ;  /* 0x0000000294087825 */ /* 0x004fc400078e0016 */
[----:B------:R-:W5:Y:S02]  /*0a00*/  LDG.E.U16 R4, desc[UR12][R4.64] ;  /* 0x0000000c04047981 */ /* 0x000f64000c1e1500 */
[C---:B------:R-:W-:Y:S02]  /*0a10*/  IMAD.WIDE.U32 R12, R39.reuse, 0x2, R34 ;  /* 0x00000002270c7825 */ /* 0x040fe400078e0022 */
[----:B------:R2:W5:Y:S04]  /*0a20*/  LDG.E.U16 R25, desc[UR12][R6.64] ;  /* 0x0000000c06197981 */ /* 0x000568000c1e1500 */
[----:B------:R-:W5:Y:S04]  /*0a30*/  LDG.E.U16 R11, desc[UR12][R14.64] ;  /* 0x0000000c0e0b7981 */ /* 0x000f68000c1e1500 */
[----:B------:R-:W5:Y:S01]  /*0a40*/  LDG.E.U16 R19, desc[UR12][R14.64+0x80] ;  /* 0x0000800c0e137981 */ /* 0x000f62000c1e1500 */
[----:B--2---:R-:W-:-:S03]  /*0a50*/  IMAD.WIDE.U32 R6, R39, 0x2, R32 ;  /* 0x0000000227067825 */ /* 0x004fc600078e0020 */
[----:B------:R-:W5:Y:S04]  /*0a60*/  LDG.E.U16 R27, desc[UR12][R14.64+0x100] ;  /* 0x0001000c0e1b7981 */ /* 0x000f68000c1e1500 */
[----:B------:R-:W5:Y:S04]  /*0a70*/  LDG.E.U16 R28, desc[UR12][R14.64+0x180] ;  /* 0x0001800c0e1c7981 */ /* 0x000f68000c1e1500 */
[----:B------:R-:W5:Y:S04]  /*0a80*/  LDG.E.U16 R17, desc[UR12][R14.64+0x40] ;  /* 0x0000400c0e117981 */ /* 0x000f68000c1e1500 */
[----:B------:R-:W5:Y:S04]  /*0a90*/  LDG.E.U16 R21, desc[UR12][R14.64+0xc0] ;  /* 0x0000c00c0e157981 */ /* 0x000f68000c1e1500 */
[----:B------:R-:W5:Y:S04]  /*0aa0*/  LDG.E.U16 R22, desc[UR12][R14.64+0x140] ;  /* 0x0001400c0e167981 */ /* 0x000f68000c1e1500 */
[----:B------:R2:W5:Y:S01]  /*0ab0*/  LDG.E.U16 R5, desc[UR12][R14.64+0x1c0] ;  /* 0x0001c00c0e057981 */ /* 0x000562000c1e1500 */
[----:B------:R-:W-:-:S02]  /*0ac0*/  SHF.R.U32.HI R34, RZ, 0x5, R132 ;  /* 0x00000005ff227819 */ /* 0x000fc40000011684 */
[----:B-1----:R-:W-:Y:S01]  /*0ad0*/  R2UR UR11, R46 ;  /* 0x000000002e0b72ca */ /* 0x002fe200000e0000 */
[----:B------:R1:W5:Y:S04]  /*0ae0*/  LDG.E.U16 R6, desc[UR12][R6.64] ;  /* 0x0000000c06067981 */ /* 0x000368000c1e1500 */
[----:B------:R1:W5:Y:S01]  /*0af0*/  LDG.E.U16 R12, desc[UR12][R12.64] ;  /* 0x0000000c0c0c7981 */ /* 0x000362000c1e1500 */
[----:B--2---:R-:W-:Y:S02]  /*0b00*/  LOP3.LUT R14, R132, 0x60, RZ, 0xc0, !PT ;  /* 0x00000060840e7812 */ /* 0x004fe400078ec0ff */
[----:B------:R-:W-:Y:S01]  /*0b10*/  SHF.R.S32.HI R15, RZ, 0x7, R132 ;  /* 0x00000007ff0f7819 */ /* 0x000fe20000011484 */
[----:B------:R1:W5:Y:S02]  /*0b20*/  LDG.E.U16 R23, desc[UR12][R8.64+0x80] ;  /* 0x0000800c08177981 */ /* 0x000364000c1e1500 */
[----:B------:R-:W-:Y:S01]  /*0b30*/  IMAD R39, R39, 0x2, R14 ;  /* 0x0000000227277824 */ /* 0x000fe200078e020e */
[----:B------:R-:W-:Y:S01]  /*0b40*/  SGXT R14, R15, 0x1 ;  /* 0x000000010f0e781a */ /* 0x000fe20000000200 */
[----:B------:R1:W5:Y:S01]  /*0b50*/  LDG.E.U16 R7, desc[UR12][R8.64] ;  /* 0x0000000c08077981 */ /* 0x000362000c1e1500 */
[----:B------:R-:W-:-:S03]  /*0b60*/  R2UR UR8, R34 ;  /* 0x00000000220872ca */ /* 0x000fc600000e0000 */
[----:B------:R1:W5:Y:S01]  /*0b70*/  LDG.E.U16 R30, desc[UR12][R8.64+0x100] ;  /* 0x0001000c081e7981 */ /* 0x000362000c1e1500 */
[----:B------:R-:W-:-:S03]  /*0b80*/  LOP3.LUT R39, R39, 0x90, R14, 0x78, !PT ;  /* 0x0000009027277812 */ /* 0x000fc600078e780e */
[----:B------:R1:W5:Y:S04]  /*0b90*/  LDG.E.U16 R32, desc[UR12][R8.64+0x180] ;  /* 0x0001800c08207981 */ /* 0x000368000c1e1500 */
[----:B------:R1:W5:Y:S04]  /*0ba0*/  LDG.E.U16 R13, desc[UR12][R8.64+0x40] ;  /* 0x0000400c080d7981 */ /* 0x000368000c1e1500 */
[----:B------:R1:W5:Y:S04]  /*0bb0*/  LDG.E.U16 R29, desc[UR12][R8.64+0xc0] ;  /* 0x0000c00c081d7981 */ /* 0x000368000c1e1500 */
[----:B------:R1:W5:Y:S04]  /*0bc0*/  LDG.E.U16 R31, desc[UR12][R8.64+0x140] ;  /* 0x0001400c081f7981 */ /* 0x000368000c1e1500 */
[----:B------:R1:W5:Y:S01]  /*0bd0*/  LDG.E.U16 R33, desc[UR12][R8.64+0x1c0] ;  /* 0x0001c00c08217981 */ /* 0x000362000c1e1500 */
[----:B------:R-:W-:Y:S05]  /*0be0*/  @P1 BRA `(.L_x_5) ;  /* 0x0000000000181947 */ /* 0x000fea0003800000 */
[----:B------:R-:W-:Y:S01]  /*0bf0*/  ELECT P0, URZ, PT ;  /* 0x0000000000ff782f */ /* 0x000fe20003800000 */
[----:B-1----:R-:W-:Y:S01]  /*0c00*/  IMAD.MOV.U32 R8, RZ, RZ, 0x1 ;  /* 0x00000001ff087424 */ /* 0x002fe200078e00ff */
[----:B------:R-:W-:Y:S01]  /*0c10*/  UMOV UR4, 0x40 ;  /* 0x0000004000047882 */ /* 0x000fe20000000000 */
[----:B------:R-:W-:Y:S01]  /*0c20*/  UVIRTCOUNT.DEALLOC.SMPOOL 0x80 ;  /* 0x000000800000784c */ /* 0x000fe20000000000 */
[----:B------:R-:W-:-:S09]  /*0c30*/  ULEA UR4, UR9, UR4, 0x18 ;  /* 0x0000000409047291 */ /* 0x000fd2000f8ec0ff */
[----:B------:R2:W-:Y:S03]  /*0c40*/  @P0 STS.U8 [UR4], R8 ;  /* 0x00000008ff000988 */ /* 0x0005e60008000004 */
.L_x_5:
[----:B------:R-:W-:Y:S01]  /*0c50*/  LOP3.LUT P2, RZ, R132, 0xff, RZ, 0xc0, !PT ;  /* 0x000000ff84ff7812 */ /* 0x000fe2000784c0ff */
[----:B-1----:R-:W-:Y:S01]  /*0c60*/  IMAD R9, R133, 0x2, R148 ;  /* 0x0000000285097824 */ /* 0x002fe200078e0294 */
[----:B------:R-:W-:Y:S01]  /*0c70*/  SHF.R.U32.HI R134, RZ, 0x1, R133 ;  /* 0x00000001ff867819 */ /* 0x000fe20000011685 */
[----:B------:R-:W-:Y:S01]  /*0c80*/  UMOV UR4, 0x1 ;  /* 0x0000000100047882 */ /* 0x000fe20000000000 */
[----:B-----5:R1:W-:Y:S01]  /*0c90*/  STS.U16 [R39+UR10+0x2c00], R10 ;  /* 0x002c000a27007988 */ /* 0x0203e2000800040a */
[----:B------:R-:W-:-:S03]  /*0ca0*/  IMAD.SHL.U32 R9, R9, 0x2, RZ ;  /* 0x0000000209097824 */ /* 0x000fc600078e00ff */
[----:B------:R-:W-:Y:S02]  /*0cb0*/  STS.U16 [R39+UR10+0x2100], R38 ;  /* 0x0021002627007988 */ /* 0x000fe4000800040a */
[----:B--2---:R-:W-:Y:S02]  /*0cc0*/  LOP3.LUT R8, R9, R134, RZ, 0x3c, !PT ;  /* 0x0000008609087212 */ /* 0x004fe400078e3cff */
[----:B------:R-:W-:Y:S01]  /*0cd0*/  STS.U16 [R39+UR10+0x2200], R40 ;  /* 0x0022002827007988 */ /* 0x000fe2000800040a */
[----:B------:R-:W-:Y:S01]  /*0ce0*/  VOTEU.ALL UP0, P2 ;  /* 0x0000000000ff7886 */ /* 0x000fe20001000000 */
[----:B-1----:R-:W-:Y:S01]  /*0cf0*/  LOP3.LUT R10, R8, 0x40, RZ, 0x3c, !PT ;  /* 0x00000040080a7812 */ /* 0x002fe200078e3cff */
[----:B------:R-:W-:Y:S01]  /*0d00*/  VOTEU.ALL UP1, P2 ;  /* 0x0000000000ff7886 */ /* 0x000fe20001020000 */
[----:B------:R-:W-:Y:S02]  /*0d10*/  STS.U16 [R39+UR10+0x2300], R41 ;  /* 0x0023002927007988 */ /* 0x000fe4000800040a */
[----:B------:R-:W-:-:S04]  /*0d20*/  @!UP0 UIADD3 UR4, UPT, UPT, -UR4, 0x100000, URZ ;  /* 0x0010000004048890 */ /* 0x000fc8000fffe1ff */
[----:B------:R-:W-:Y:S02]  /*0d30*/  @!UP0 USHF.L.U32 UR5, UR4, 0xb, URZ ;  /* 0x0000000b04058899 */ /* 0x000fe400080006ff */
[----:B------:R-:W-:Y:S02]  /*0d40*/  @!UP0 USHF.L.U32 UR4, UR4, 0x1, URZ ;  /* 0x0000000104048899 */ /* 0x000fe400080006ff */
[----:B------:R-:W-:Y:S01]  /*0d50*/  UISETP.NE.U32.AND UP0, UPT, UR8, URZ, UPT ;  /* 0x000000ff0800728c */ /* 0x000fe2000bf05070 */
[----:B------:R-:W-:Y:S04]  /*0d60*/  STS.U16 [R39+UR10+0x2400], R42 ;  /* 0x0024002a27007988 */ /* 0x000fe8000800040a */
[----:B------:R-:W-:Y:S04]  /*0d70*/  STS.U16 [R39+UR10+0x2500], R43 ;  /* 0x0025002b27007988 */ /* 0x000fe8000800040a */
[----:B------:R-:W-:Y:S04]  /*0d80*/  STS.U16 [R39+UR10+0x2600], R24 ;  /* 0x0026001827007988 */ /* 0x000fe8000800040a */
[----:B------:R-:W-:Y:S04]  /*0d90*/  STS.U16 [R39+UR10+0x2700], R25 ;  /* 0x0027001927007988 */ /* 0x000fe8000800040a */
[----:B------:R-:W-:Y:S04]  /*0da0*/  STS.U16 [R39+UR10+0x2800], R16 ;  /* 0x0028001027007988 */ /* 0x000fe8000800040a */
[----:B------:R-:W-:Y:S04]  /*0db0*/  STS.U16 [R39+UR10+0x2900], R18 ;  /* 0x0029001227007988 */ /* 0x000fe8000800040a */
[----:B------:R-:W-:Y:S04]  /*0dc0*/  STS.U16 [R39+UR10+0x2a00], R20 ;  /* 0x002a001427007988 */ /* 0x000fe8000800040a */
[----:B------:R-:W-:Y:S04]  /*0dd0*/  STS.U16 [R39+UR10+0x2b00], R26 ;  /* 0x002b001a27007988 */ /* 0x000fe8000800040a */
[----:B------:R1:W-:Y:S04]  /*0de0*/  STS.U16 [R39+UR10+0x2d00], R4 ;  /* 0x002d000427007988 */ /* 0x0003e8000800040a */
[----:B------:R2:W-:Y:S04]  /*0df0*/  STS.U16 [R39+UR10+0x2e00], R6 ;  /* 0x002e000627007988 */ /* 0x0005e8000800040a */
[----:B------:R2:W-:Y:S01]  /*0e00*/  STS.U16 [R39+UR10+0x2000], R36 ;  /* 0x0020002427007988 */ /* 0x0005e2000800040a */
[----:B-1----:R-:W-:-:S03]  /*0e10*/  LOP3.LUT R4, R132, 0xff, RZ, 0xc0, !PT ;  /* 0x000000ff84047812 */ /* 0x002fc600078ec0ff */
[----:B------:R2:W-:Y:S04]  /*0e20*/  STS.U16 [R39+UR10+0x2f00], R12 ;  /* 0x002f000c27007988 */ /* 0x0005e8000800040a */
[----:B------:R2:W-:Y:S04]  /*0e30*/  STS.U16 [R8+UR10], R11 ;  /* 0x0000000b08007988 */ /* 0x0005e8000800040a */
[----:B------:R2:W-:Y:S04]  /*0e40*/  STS.U16 [R8+UR10+0x800], R19 ;  /* 0x0008001308007988 */ /* 0x0005e8000800040a */
[----:B------:R2:W-:Y:S04]  /*0e50*/  STS.U16 [R8+UR10+0x1000], R27 ;  /* 0x0010001b08007988 */ /* 0x0005e8000800040a */
[----:B------:R2:W-:Y:S04]  /*0e60*/  STS.U16 [R8+UR10+0x1800], R28 ;  /* 0x0018001c08007988 */ /* 0x0005e8000800040a */
[----:B------:R2:W-:Y:S04]  /*0e70*/  STS.U16 [R8+UR10+0x400], R7 ;  /* 0x0004000708007988 */ /* 0x0005e8000800040a */
[----:B------:R2:W-:Y:S04]  /*0e80*/  STS.U16 [R8+UR10+0xc00], R23 ;  /* 0x000c001708007988 */ /* 0x0005e8000800040a */
[----:B------:R2:W-:Y:S04]  /*0e90*/  STS.U16 [R8+UR10+0x1400], R30 ;  /* 0x0014001e08007988 */ /* 0x0005e8000800040a */
        /* <DEDUP_REMOVED lines=8> */
[----:B------:R2:W-:Y:S01]  /*0f20*/  STS.U16 [R10+UR10+0x1c00], R33 ;  /* 0x001c00210a007988 */ /* 0x0005e2000800040a */
[----:B------:R1:W-:Y:S06]  /*0f30*/  MEMBAR.ALL.CTA ;  /* 0x0000000000007992 */ /* 0x0003ec0000008000 */
[----:B-1----:R-:W-:Y:S04]  /*0f40*/  FENCE.VIEW.ASYNC.S ;  /* 0x00000000000073c6 */ /* 0x002fe80000000000 */
[----:B------:R-:W1:Y:S02]  /*0f50*/  FENCE.VIEW.ASYNC.S ;  /* 0x00000000000073c6 */ /* 0x000e640000000000 */
[----:B-1----:R2:W1:Y:S02]  /*0f60*/  @!UP1 SYNCS.EXCH.64 URZ, [UR10+0x3000], UR4 ;  /* 0x003000040aff95b2 */ /* 0x0024640008000100 */
[----:B-1----:R-:W-:Y:S06]  /*0f70*/  BAR.SYNC.DEFER_BLOCKING 0x0 ;  /* 0x0000000000007b1d */ /* 0x002fec0000010000 */
[----:B--2---:R-:W-:Y:S05]  /*0f80*/  BRA.U UP0, `(.L_x_6) ;  /* 0x0000000100307547 */ /* 0x004fea000b800000 */
[----:B------:R-:W-:Y:S02]  /*0f90*/  UIADD3 UR4, UPT, UPT, UR10, 0x2000, URZ ;  /* 0x000020000a047890 */ /* 0x000fe4000fffe0ff */
[----:B------:R-:W-:Y:S02]  /*0fa0*/  USHF.R.U32.HI UR6, URZ, 0x4, UR10 ;  /* 0x00000004ff067899 */ /* 0x000fe4000801160a */
[----:B------:R-:W-:Y:S02]  /*0fb0*/  USHF.R.U32.HI UR4, URZ, 0x4, UR4 ;  /* 0x00000004ff047899 */ /* 0x000fe40008011604 */
[----:B------:R-:W-:Y:S02]  /*0fc0*/  USGXT.U32 UR6, UR6, 0xe ;  /* 0x0000000e0606789a */ /* 0x000fe40008000000 */
[----:B------:R-:W-:Y:S02]  /*0fd0*/  USGXT.U32 UR4, UR4, 0xe ;  /* 0x0000000e0404789a */ /* 0x000fe40008000000 */
[----:B------:R-:W-:Y:S01]  /*0fe0*/  ULOP3.LUT UR6, UR6, 0x800000, URZ, 0xfc, !UPT ;  /* 0x0080000006067892 */ /* 0x000fe2000f8efcff */
[----:B------:R-:W-:Y:S01]  /*0ff0*/  UMOV UR14, 0x0 ;  /* 0x00000000000e7882 */ /* 0x000fe20000000000 */
[----:B------:R-:W-:Y:S01]  /*1000*/  UMOV UR15, 0x8410490 ;  /* 0x08410490000f7882 */ /* 0x000fe20000000000 */
[----:B------:R-:W-:Y:S01]  /*1010*/  UMOV UR5, 0xc0004010 ;  /* 0xc000401000057882 */ /* 0x000fe20000000000 */
[----:B------:R-:W-:-:S05]  /*1020*/  UMOV UR7, 0x40004040 ;  /* 0x4000404000077882 */ /* 0x000fca0000000000 */
[----:B------:R1:W-:Y:S01]  /*1030*/  UTCHMMA gdesc[UR4], gdesc[UR6], tmem[UR11], tmem[UR14], idesc[UR15], !UPT ;  /* 0x00ff0e06040075ea */ /* 0x0003e2000f80000b */
[----:B------:R-:W-:Y:S02]  /*1040*/  NOP ;  /* 0x0000000000007918 */ /* 0x000fe40000000000 */
.L_x_6:
[----:B------:R-:W-:Y:S02]  /*1050*/  ELECT P0, URZ, PT ;  /* 0x0000000000ff782f */ /* 0x000fe40003800000 */
[----:B------:R-:W-:Y:S01]  /*1060*/  LOP3.LUT R152, R132, 0x7, RZ, 0xc0, !PT ;  /* 0x0000000784987812 */ /* 0x000fe200078ec0ff */
[----:B-1----:R-:W-:Y:S01]  /*1070*/  UIADD3 UR4, UPT, UPT, UR10, 0x3000, URZ ;  /* 0x000030000a047890 */ /* 0x002fe2000fffe0ff */
[----:B------:R-:W-:Y:S01]  /*1080*/  ISETP.LT.U32.AND P0, PT, R4, 0x20, P0 ;  /* 0x000000200400780c */ /* 0x000fe20000701070 */
[----:B------:R-:W-:Y:S01]  /*1090*/  UMOV UR5, URZ ;  /* 0x000000ff00057c82 */ /* 0x000fe20008000000 */
[----:B------:R-:W-:-:S05]  /*10a0*/  IMAD.SHL.U32 R4, R132, 0x10, RZ ;  /* 0x0000001084047824 */ /* 0x000fca00078e00ff */
[----:B------:R-:W-:-:S06]  /*10b0*/  LOP3.LUT R135, R4, 0xff0, RZ, 0xc0, !PT ;  /* 0x00000ff004877812 */ /* 0x000fcc00078ec0ff */
[----:B------:R-:W-:Y:S01]  /*10c0*/  VOTEU.ANY UP0, P0 ;  /* 0x0000000000ff7886 */ /* 0x000fe20000000100 */
[----:B------:R-:W-:-:S04]  /*10d0*/  VOTEU.ANY UP1, P0 ;  /* 0x0000000000ff7886 */ /* 0x000fc80000020100 */
[----:B------:R-:W-:Y:S01]  /*10e0*/  @UP0 UMOV UR6, UR4 ;  /* 0x0000000400060c82 */ /* 0x000fe20008000000 */
[----:B------:R-:W-:Y:S01]  /*10f0*/  USHF.L.U32 UR4, UR8, 0x15, URZ ;  /* 0x0000001508047899 */ /* 0x000fe200080006ff */
[----:B------:R1:W-:Y:S01]  /*1100*/  @UP1 UTCBAR [UR6], URZ ;  /* 0x000000ff060013e9 */ /* 0x0003e200080000ff */
[----:B------:R-:W-:Y:S01]  /*1110*/  BAR.SYNC.DEFER_BLOCKING 0x0 ;  /* 0x0000000000007b1d */ /* 0x000fe20000010000 */
[----:B------:R-:W-:Y:S02]  /*1120*/  USHF.L.U32 UR5, UR8, 0x5, URZ ;  /* 0x0000000508057899 */ /* 0x000fe400080006ff */
[----:B------:R-:W-:Y:S02]  /*1130*/  ULOP3.LUT UR4, UR4, 0x600000, URZ, 0xc0, !UPT ;  /* 0x0060000004047892 */ /* 0x000fe4000f8ec0ff */
[----:B------:R-:W-:-:S04]  /*1140*/  ULOP3.LUT UR5, UR5, 0x80, URZ, 0xc0, !UPT ;  /* 0x0000008005057892 */ /* 0x000fc8000f8ec0ff */
[----:B------:R-:W-:Y:S01]  /*1150*/  UIADD3 UR4, UPT, UPT, UR5, UR4, UR11 ;  /* 0x0000000405047290 */ /* 0x000fe2000fffe00b */
[----:B------:R-:W2:Y:S02]  /*1160*/  SYNCS.PHASECHK.TRANS64.TRYWAIT P0, [UR10+0x3000], RZ ;  /* 0x003000ffff0075a7 */ /* 0x000ea4000800110a */
[----:B-12---:R-:W-:Y:S09]  /*1170*/  @!P0 BRA `(.L_x_7) ;  /* 0x0000001400988947 */ /* 0x006ff20003800000 */
.L_x_11:
[----:B------:R-:W-:Y:S01]  /*1180*/  BAR.SYNC.DEFER_BLOCKING 0x0 ;  /* 0x0000000000007b1d */ /* 0x000fe20000010000 */
[----:B------:R-:W-:Y:S02]  /*1190*/  IMAD R136, R133, 0x8, R152 ;  /* 0x0000000885887824 */ /* 0x000fe400078e0298 */
[----:B------:R-:W-:Y:S02]  /*11a0*/  IMAD R152, R152, 0x1000, R135 ;  /* 0x0000100098987824 */ /* 0x000fe400078e0287 */
[C---:B------:R-:W-:Y:S01]  /*11b0*/  IMAD.SHL.U32 R133, R132.reuse, 0x100, RZ ;  /* 0x0000010084857824 */ /* 0x040fe200078e00ff */
[----:B------:R-:W1:Y:S01]  /*11c0*/  LDCU.64 UR6, c[0x0][0x390] ;  /* 0x00007200ff0677ac */ /* 0x000e620008000a00 */
[----:B------:R-:W-:Y:S01]  /*11d0*/  IMAD.SHL.U32 R132, R132, 0x8, RZ ;  /* 0x0000000884847824 */ /* 0x000fe200078e00ff */
[----:B------:R-:W2:Y:S01]  /*11e0*/  LDTM.x128 R4, tmem[UR4] ;  /* 0x00000004000479ee */ /* 0x000ea200083c0000 */
[----:B------:R-:W-:Y:S01]  /*11f0*/  LOP3.LUT R154, R152, 0x10, RZ, 0x3c, !PT ;  /* 0x00000010989a7812 */ /* 0x000fe200078e3cff */
[----:B------:R-:W-:Y:S01]  /*1200*/  IMAD.SHL.U32 R135, R136, 0x10, RZ ;  /* 0x0000001088877824 */ /* 0x000fe200078e00ff */
[C---:B------:R-:W-:Y:S01]  /*1210*/  LOP3.LUT R156, R152.reuse, 0x20, RZ, 0x3c, !PT ;  /* 0x00000020989c7812 */ /* 0x040fe200078e3cff */
[----:B------:R-:W3:Y:S01]  /*1220*/  LDCU.64 UR14, c[0x0][0x390] ;  /* 0x00007200ff0e77ac */ /* 0x000ee20008000a00 */
[----:B------:R-:W-:-:S02]  /*1230*/  LOP3.LUT R158, R152, 0x30, RZ, 0x3c, !PT ;  /* 0x00000030989e7812 */ /* 0x000fc400078e3cff */
[C---:B------:R-:W-:Y:S01]  /*1240*/  LOP3.LUT R160, R152.reuse, 0x40, RZ, 0x3c, !PT ;  /* 0x0000004098a07812 */ /* 0x040fe200078e3cff */
[----:B------:R-:W4:Y:S01]  /*1250*/  LDCU.64 UR16, c[0x0][0x390] ;  /* 0x00007200ff1077ac */ /* 0x000f220008000a00 */
[C---:B------:R-:W-:Y:S02]  /*1260*/  LOP3.LUT R162, R152.reuse, 0x50, RZ, 0x3c, !PT ;  /* 0x0000005098a27812 */ /* 0x040fe400078e3cff */
[C---:B------:R-:W-:Y:S01]  /*1270*/  LOP3.LUT R164, R152.reuse, 0x60, RZ, 0x3c, !PT ;  /* 0x0000006098a47812 */ /* 0x040fe200078e3cff */
[----:B------:R-:W5:Y:S01]  /*1280*/  LDCU.64 UR18, c[0x0][0x390] ;  /* 0x00007200ff1277ac */ /* 0x000f620008000a00 */
[----:B------:R-:W-:Y:S02]  /*1290*/  LOP3.LUT R166, R152, 0x70, RZ, 0x3c, !PT ;  /* 0x0000007098a67812 */ /* 0x000fe400078e3cff */
[----:B------:R-:W-:Y:S01]  /*12a0*/  LOP3.LUT R133, R133, 0x800, RZ, 0xc0, !PT ;  /* 0x0000080085857812 */ /* 0x000fe200078ec0ff */
[----:B------:R-:W2:Y:S01]  /*12b0*/  @!P2 SYNCS.CCTL.IV [UR10+0x3000] ;  /* 0x00300000ff00a9b1 */ /* 0x000ea2000800000a */
[----:B------:R-:W-:Y:S01]  /*12c0*/  NOP ;  /* 0x0000000000007918 */ /* 0x000fe20000000000 */
[----:B--2---:R-:W-:Y:S01]  /*12d0*/  BAR.SYNC.DEFER_BLOCKING 0x0 ;  /* 0x0000000000007b1d */ /* 0x004fe20000010000 */
[----:B------:R-:W-:-:S02]  /*12e0*/  LOP3.LUT R132, R132, 0x80, RZ, 0xc0, !PT ;  /* 0x0000008084847812 */ /* 0x000fc400078ec0ff */
[----:B------:R-:W-:Y:S02]  /*12f0*/  LOP3.LUT R135, R135, R134, RZ, 0x3c, !PT ;  /* 0x0000008687877212 */ /* 0x000fe400078e3cff */
[----:B------:R-:W-:Y:S01]  /*1300*/  IADD3 R132, PT, PT, R132, UR10, R133 ;  /* 0x0000000a84847c10 */ /* 0x000fe2000fffe085 */
[----:B------:R-:W2:Y:S04]  /*1310*/  LDCU.64 UR20, c[0x0][0x390] ;  /* 0x00007200ff1477ac */ /* 0x000ea80008000a00 */
[----:B------:R-:W-:Y:S01]  /*1320*/  IMAD.IADD R150, R135, 0x1, R132 ;  /* 0x0000000187967824 */ /* 0x000fe200078e0284 */
[----:B------:R-:W0:Y:S01]  /*1330*/  LDCU.64 UR22, c[0x0][0x390] ;  /* 0x00007200ff1677ac */ /* 0x000e220008000a00 */
[----:B------:R-:W0:Y:S01]  /*1340*/  LDCU.64 UR24, c[0x0][0x390] ;  /* 0x00007200ff1877ac */ /* 0x000e220008000a00 */
[----:B------:R-:W0:Y:S01]  /*1350*/  LDCU.64 UR26, c[0x0][0x390] ;  /* 0x00007200ff1a77ac */ /* 0x000e220008000a00 */
[----:B------:R-:W0:Y:S01]  /*1360*/  LDCU.64 UR28, c[0x0][0x390] ;  /* 0x00007200ff1c77ac */ /* 0x000e220008000a00 */
[----:B------:R-:W-:Y:S01]  /*1370*/  STS.128 [R152+UR10], R4 ;  /* 0x0000000498007988 */ /* 0x000fe20008000c0a */
[----:B------:R-:W0:Y:S03]  /*1380*/  LDCU.64 UR4, c[0x0][0x390] ;  /* 0x00007200ff0477ac */ /* 0x000e260008000a00 */
[----:B------:R-:W-:Y:S04]  /*1390*/  STS.128 [R154+UR10], R8 ;  /* 0x000000089a007988 */ /* 0x000fe80008000c0a */
[----:B------:R-:W-:Y:S04]  /*13a0*/  STS.128 [R156+UR10], R12 ;  /* 0x0000000c9c007988 */ /* 0x000fe80008000c0a */
[----:B------:R-:W-:Y:S04]  /*13b0*/  STS.128 [R158+UR10], R16 ;  /* 0x000000109e007988 */ /* 0x000fe80008000c0a */
[----:B------:R-:W-:Y:S04]  /*13c0*/  STS.128 [R160+UR10], R20 ;  /* 0x00000014a0007988 */ /* 0x000fe80008000c0a */
[----:B------:R-:W-:Y:S04]  /*13d0*/  STS.128 [R162+UR10], R24 ;  /* 0x00000018a2007988 */ /* 0x000fe80008000c0a */
[----:B------:R-:W-:Y:S04]  /*13e0*/  STS.128 [R164+UR10], R28 ;  /* 0x0000001ca4007988 */ /* 0x000fe80008000c0a */
[----:B------:R-:W-:Y:S01]  /*13f0*/  STS.128 [R166+UR10], R32 ;  /* 0x00000020a6007988 */ /* 0x000fe20008000c0a */
[----:B------:R-:W-:Y:S06]  /*1400*/  BAR.SYNC.DEFER_BLOCKING 0x0 ;  /* 0x0000000000007b1d */ /* 0x000fec0000010000 */
[----:B------:R-:W0:Y:S04]  /*1410*/  LDSM.16.M88.4 R4, [R150] ;  /* 0x000000009604783b */ /* 0x000e280000000200 */
[----:B------:R-:W-:Y:S04]  /*1420*/  LDSM.16.M88.4 R144, [R150+0x100] ;  /* 0x000100009690783b */ /* 0x000fe80000000200 */
[----:B------:R-:W-:Y:S04]  /*1430*/  LDSM.16.M88.4 R140, [R150+0x200] ;  /* 0x00020000968c783b */ /* 0x000fe80000000200 */
[----:B------:R-:W-:Y:S04]  /*1440*/  LDSM.16.M88.4 R136, [R150+0x300] ;  /* 0x000300009688783b */ /* 0x000fe80000000200 */
[----:B------:R-:W-:Y:S04]  /*1450*/  LDSM.16.M88.4 R132, [R150+0x400] ;  /* 0x000400009684783b */ /* 0x000fe80000000200 */
[----:B------:R-:W-:Y:S04]  /*1460*/  LDSM.16.M88.4 R16, [R150+0x500] ;  /* 0x000500009610783b */ /* 0x000fe80000000200 */
[----:B------:R-:W-:Y:S04]  /*1470*/  LDSM.16.M88.4 R12, [R150+0x600] ;  /* 0x00060000960c783b */ /* 0x000fe80000000200 */
[----:B------:R-:W-:Y:S01]  /*1480*/  LDSM.16.M88.4 R8, [R150+0x700] ;  /* 0x000700009608783b */ /* 0x000fe20000000200 */
[----:B------:R-:W-:Y:S06]  /*1490*/  BAR.SYNC.DEFER_BLOCKING 0x0 ;  /* 0x0000000000007b1d */ /* 0x000fec0000010000 */
[----:B------:R-:W-:Y:S04]  /*14a0*/  STS.128 [R152+UR10], R36 ;  /* 0x0000002498007988 */ /* 0x000fe80008000c0a */
        /* <DEDUP_REMOVED lines=17> */
[----:B------:R0:W-:Y:S04]  /*15c0*/  STS.128 [R152+UR10], R68 ;  /* 0x0000004498007988 */ /* 0x0001e80008000c0a */
[----:B------:R1:W-:Y:S04]  /*15d0*/  STS.128 [R154+UR10], R72 ;  /* 0x000000489a007988 */ /* 0x0003e80008000c0a */
[----:B------:R2:W-:Y:S04]  /*15e0*/  STS.128 [R156+UR10], R76 ;  /* 0x0000004c9c007988 */ /* 0x0005e80008000c0a */
[----:B------:R4:W-:Y:S04]  /*15f0*/  STS.128 [R158+UR10], R80 ;  /* 0x000000509e007988 */ /* 0x0009e80008000c0a */
[----:B------:R4:W-:Y:S01]  /*1600*/  STS.128 [R160+UR10], R84 ;  /* 0x00000054a0007988 */ /* 0x0009e20008000c0a */
[----:B0-----:R-:W-:-:S02]  /*1610*/  IMAD.SHL.U32 R68, R153, 0x100, RZ ;  /* 0x0000010099447824 */ /* 0x001fc400078e00ff */
[----:B------:R-:W-:Y:S01]  /*1620*/  IMAD.SHL.U32 R69, R155, 0x100, RZ ;  /* 0x000001009b457824 */ /* 0x000fe200078e00ff */
[----:B------:R0:W-:Y:S01]  /*1630*/  STS.128 [R162+UR10], R88 ;  /* 0x00000058a2007988 */ /* 0x0001e20008000c0a */
[----:B------:R-:W-:Y:S02]  /*1640*/  IMAD.SHL.U32 R70, R157, 0x100, RZ ;  /* 0x000001009d467824 */ /* 0x000fe400078e00ff */
[----:B-1----:R-:W-:Y:S01]  /*1650*/  IMAD.SHL.U32 R72, R0, 0x4, RZ ;  /* 0x0000000400487824 */ /* 0x002fe200078e00ff */
[----:B------:R1:W-:Y:S01]  /*1660*/  STS.128 [R164+UR10], R92 ;  /* 0x0000005ca4007988 */ /* 0x0003e20008000c0a */
[----:B--2---:R-:W-:Y:S01]  /*1670*/  LEA R76, P0, R153, UR6, 0xa ;  /* 0x00000006994c7c11 */ /* 0x004fe2000f8050ff */
[----:B------:R-:W-:Y:S01]  /*1680*/  IMAD.SHL.U32 R0, R171, 0x100, RZ ;  /* 0x00000100ab007824 */ /* 0x000fe200078e00ff */
[----:B---3--:R-:W-:Y:S01]  /*1690*/  LEA R78, P2, R155, UR14, 0xa ;  /* 0x0000000e9b4e7c11 */ /* 0x008fe2000f8450ff */
[----:B------:R2:W-:Y:S01]  /*16a0*/  STS.128 [R166+UR10], R96 ;  /* 0x00000060a6007988 */ /* 0x0005e20008000c0a */
[----:B------:R-:W-:Y:S01]  /*16b0*/  LEA.HI.X R77, R68, UR7, RZ, 0x2, P0 ;  /* 0x00000007444d7c11 */ /* 0x000fe200080f14ff */
[----:B------:R-:W3:Y:S01]  /*16c0*/  LDCU.64 UR6, c[0x0][0x390] ;  /* 0x00007200ff0677ac */ /* 0x000ee20008000a00 */
[----:B------:R-:W-:Y:S01]  /*16d0*/  LEA.HI.X R79, R69, UR15, RZ, 0x2, P2 ;  /* 0x0000000f454f7c11 */ /* 0x000fe200090f14ff */
[----:B------:R-:W-:Y:S01]  /*16e0*/  BAR.SYNC.DEFER_BLOCKING 0x0 ;  /* 0x0000000000007b1d */ /* 0x000fe20000010000 */
[----:B----4-:R-:W-:Y:S01]  /*16f0*/  LEA R80, P3, R157, UR16, 0xa ;  /* 0x000000109d507c11 */ /* 0x010fe2000f8650ff */
[C---:B------:R-:W-:Y:S01]  /*1700*/  IMAD.SHL.U32 R68, R159.reuse, 0x100, RZ ;  /* 0x000001009f447824 */ /* 0x040fe200078e00ff */
[----:B-----5:R-:W-:Y:S01]  /*1710*/  LEA R82, P0, R159, UR18, 0xa ;  /* 0x000000129f527c11 */ /* 0x020fe2000f8050ff */
[C---:B------:R-:W-:Y:S01]  /*1720*/  IMAD.SHL.U32 R69, R161.reuse, 0x100, RZ ;  /* 0x00000100a1457824 */ /* 0x040fe200078e00ff */
[----:B------:R-:W-:Y:S01]  /*1730*/  LEA.HI.X R81, R70, UR17, RZ, 0x2, P3 ;  /* 0x0000001146517c11 */ /* 0x000fe200098f14ff */
[----:B------:R-:W2:Y:S01]  /*1740*/  LDCU.64 UR14, c[0x0][0x390] ;  /* 0x00007200ff0e77ac */ /* 0x000ea20008000a00 */
[----:B------:R-:W-:Y:S01]  /*1750*/  LEA R84, P2, R161, UR20, 0xa ;  /* 0x00000014a1547c11 */ /* 0x000fe2000f8450ff */
[C---:B------:R-:W-:Y:S01]  /*1760*/  IMAD.SHL.U32 R70, R163.reuse, 0x100, RZ ;  /* 0x00000100a3467824 */ /* 0x040fe200078e00ff */
[----:B------:R-:W-:Y:S01]  /*1770*/  LEA R86, P3, R163, UR22, 0xa ;  /* 0x00000016a3567c11 */ /* 0x000fe2000f8650ff */
[----:B------:R-:W4:Y:S01]  /*1780*/  LDCU.64 UR16, c[0x0][0x390] ;  /* 0x00007200ff1077ac */ /* 0x000f220008000a00 */
[----:B------:R-:W-:Y:S01]  /*1790*/  LEA.HI.X R83, R68, UR19, RZ, 0x2, P0 ;  /* 0x0000001344537c11 */ /* 0x000fe200080f14ff */
[----:B------:R-:W-:Y:S01]  /*17a0*/  IMAD.SHL.U32 R68, R165, 0x100, RZ ;  /* 0x00000100a5447824 */ /* 0x000fe200078e00ff */
[----:B------:R-:W-:Y:S01]  /*17b0*/  LEA.HI.X R85, R69, UR21, RZ, 0x2, P2 ;  /* 0x0000001545557c11 */ /* 0x000fe200090f14ff */
[----:B------:R-:W-:Y:S01]  /*17c0*/  IMAD.SHL.U32 R69, R167, 0x100, RZ ;  /* 0x00000100a7457824 */ /* 0x000fe200078e00ff */
[----:B------:R-:W-:Y:S01]  /*17d0*/  LEA.HI.X R87, R70, UR23, RZ, 0x2, P3 ;  /* 0x0000001746577c11 */ /* 0x000fe200098f14ff */
[----:B------:R-:W-:Y:S01]  /*17e0*/  IMAD.SHL.U32 R70, R169, 0x100, RZ ;  /* 0x00000100a9467824 */ /* 0x000fe200078e00ff */
[----:B0-----:R-:W-:Y:S01]  /*17f0*/  LEA R88, P0, R165, UR24, 0xa ;  /* 0x00000018a5587c11 */ /* 0x001fe2000f8050ff */
[----:B------:R-:W0:Y:S01]  /*1800*/  LDCU.64 UR20, c[0x0][0x390] ;  /* 0x00007200ff1477ac */ /* 0x000e220008000a00 */
[----:B------:R-:W-:-:S02]  /*1810*/  LEA R90, P2, R167, UR26, 0xa ;  /* 0x0000001aa75a7c11 */ /* 0x000fc4000f8450ff */
[----:B-1----:R-:W-:Y:S01]  /*1820*/  LEA R92, P3, R169, UR28, 0xa ;  /* 0x0000001ca95c7c11 */ /* 0x002fe2000f8650ff */
[----:B------:R-:W1:Y:S01]  /*1830*/  LDCU.64 UR18, c[0x0][0x390] ;  /* 0x00007200ff1277ac */ /* 0x000e620008000a00 */
[----:B------:R-:W-:Y:S01]  /*1840*/  LEA.HI.X R89, R68, UR25, RZ, 0x2, P0 ;  /* 0x0000001944597c11 */ /* 0x000fe200080f14ff */
[----:B------:R-:W5:Y:S01]  /*1850*/  LDSM.16.M88.4 R188, [R150] ;  /* 0x0000000096bc783b */ /* 0x000f620000000200 */
[----:B------:R-:W-:Y:S01]  /*1860*/  LEA.HI.X R74, R69, UR27, RZ, 0x2, P2 ;  /* 0x0000001b454a7c11 */ /* 0x000fe200090f14ff */
[----:B------:R-:W-:Y:S01]  /*1870*/  IMAD.SHL.U32 R68, R173, 0x100, RZ ;  /* 0x00000100ad447824 */ /* 0x000fe200078e00ff */
[----:B------:R-:W-:Y:S01]  /*1880*/  LEA.HI.X R93, R70, UR29, RZ, 0x2, P3 ;  /* 0x0000001d465d7c11 */ /* 0x000fe200098f14ff */
[----:B------:R-:W-:Y:S01]  /*1890*/  LDSM.16.M88.4 R64, [R150+0x100] ;  /* 0x000100009640783b */ /* 0x000fe20000000200 */
[----:B---3--:R-:W-:Y:S02]  /*18a0*/  LEA R94, P2, R171, UR6, 0xa ;  /* 0x00000006ab5e7c11 */ /* 0x008fe4000f8450ff */
[----:B--2---:R-:W-:Y:S01]  /*18b0*/  LEA R96, P3, R173, UR14, 0xa ;  /* 0x0000000ead607c11 */ /* 0x004fe2000f8650ff */
[----:B------:R-:W-:Y:S01]  /*18c0*/  LDSM.16.M88.4 R60, [R150+0x200] ;  /* 0x00020000963c783b */ /* 0x000fe20000000200 */
[----:B------:R-:W-:-:S02]  /*18d0*/  LEA.HI.X R75, R0, UR7, RZ, 0x2, P2 ;  /* 0x00000007004b7c11 */ /* 0x000fc400090f14ff */
[----:B------:R-:W-:Y:S01]  /*18e0*/  LEA.HI.X R0, R68, UR15, RZ, 0x2, P3 ;  /* 0x0000000f44007c11 */ /* 0x000fe200098f14ff */
[----:B------:R-:W-:Y:S04]  /*18f0*/  LDSM.16.M88.4 R56, [R150+0x300] ;  /* 0x000300009638783b */ /* 0x000fe80000000200 */
[----:B------:R-:W-:Y:S01]  /*1900*/  LDSM.16.M88.4 R52, [R150+0x400] ;  /* 0x000400009634783b */ /* 0x000fe20000000200 */
[C---:B-1----:R-:W-:Y:S01]  /*1910*/  LEA R98, P2, R149.reuse, UR18, 0xa ;  /* 0x0000001295627c11 */ /* 0x042fe2000f8450ff */
[----:B------:R-:W-:Y:S02]  /*1920*/  IMAD.SHL.U32 R149, R149, 0x100, RZ ;  /* 0x0000010095957824 */ /* 0x000fe400078e00ff */
[----:B------:R-:W-:Y:S03]  /*1930*/  LDSM.16.M88.4 R48, [R150+0x500] ;  /* 0x000500009630783b */ /* 0x000fe60000000200 */
[----:B------:R-:W-:Y:S01]  /*1940*/  LEA.HI.X R149, R149, UR19, RZ, 0x2, P2 ;  /* 0x0000001395957c11 */ /* 0x000fe200090f14ff */
[----:B------:R-:W-:Y:S04]  /*1950*/  LDSM.16.M88.4 R44, [R150+0x600] ;  /* 0x00060000962c783b */ /* 0x000fe80000000200 */
[----:B------:R-:W-:Y:S01]  /*1960*/  LDSM.16.M88.4 R40, [R150+0x700] ;  /* 0x000700009628783b */ /* 0x000fe20000000200 */
[----:B------:R-:W-:Y:S06]  /*1970*/  BAR.SYNC.DEFER_BLOCKING 0x0 ;  /* 0x0000000000007b1d */ /* 0x000fec0000010000 */
[----:B------:R1:W-:Y:S04]  /*1980*/  STS.128 [R152+UR10], R100 ;  /* 0x0000006498007988 */ /* 0x0003e80008000c0a */
[----:B------:R-:W-:Y:S04]  /*1990*/  STS.128 [R154+UR10], R104 ;  /* 0x000000689a007988 */ /* 0x000fe80008000c0a */
[----:B------:R-:W-:Y:S04]  /*19a0*/  STS.128 [R156+UR10], R108 ;  /* 0x0000006c9c007988 */ /* 0x000fe80008000c0a */
[----:B------:R-:W-:Y:S04]  /*19b0*/  STS.128 [R158+UR10], R112 ;  /* 0x000000709e007988 */ /* 0x000fe80008000c0a */
[----:B------:R-:W-:Y:S01]  /*19c0*/  STS.128 [R160+UR10], R116 ;  /* 0x00000074a0007988 */ /* 0x000fe20008000c0a */
[----:B-1----:R-:W-:Y:S01]  /*19d0*/  IMAD.SHL.U32 R101, R148, 0x4, RZ ;  /* 0x0000000494657824 */ /* 0x002fe200078e00ff */
[----:B------:R-:W-:-:S02]  /*19e0*/  LEA R100, P0, R2, UR4, 0x2 ;  /* 0x0000000402647c11 */ /* 0x000fc4000f8010ff */
[----:B------:R-:W-:Y:S02]  /*19f0*/  STS.128 [R162+UR10], R120 ;  /* 0x00000078a2007988 */ /* 0x000fe40008000c0a */
[C---:B0-----:R-:W-:Y:S02]  /*1a00*/  IADD3 R72, P4, P5, R101.reuse, UR20, R72 ;  /* 0x0000001465487c10 */ /* 0x041fe4000fd9e048 */
[----:B------:R-:W-:Y:S01]  /*1a10*/  STS.128 [R164+UR10], R124 ;  /* 0x0000007ca4007988 */ /* 0x000fe20008000c0a */
[----:B------:R-:W-:Y:S01]  /*1a20*/  LEA.HI.X R97, R2, UR5, RZ, 0x2, P0 ;  /* 0x0000000502617c11 */ /* 0x000fe200080f14ff */
[----:B------:R-:W0:Y:S01]  /*1a30*/  LDCU.64 UR4, c[0x0][0x390] ;  /* 0x00007200ff0477ac */ /* 0x000e220008000a00 */
[----:B------:R-:W-:Y:S01]  /*1a40*/  IADD3.X R73, PT, PT, RZ, UR21, RZ, P4, P5 ;  /* 0x00000015ff497c10 */ /* 0x000fe2000a7ea4ff */
[----:B------:R-:W-:Y:S01]  /*1a50*/  STS.128 [R166+UR10], R128 ;  /* 0x00000080a6007988 */ /* 0x000fe20008000c0a */
[----:B------:R-:W-:Y:S01]  /*1a60*/  BAR.SYNC.DEFER_BLOCKING 0x0 ;  /* 0x0000000000007b1d */ /* 0x000fe20000010000 */
[----:B------:R-:W-:-:S02]  /*1a70*/  IADD3 R80, P4, PT, R101, R80, RZ ;  /* 0x0000005065507210 */ /* 0x000fc40007f9e0ff */
[C---:B------:R-:W-:Y:S02]  /*1a80*/  IADD3 R82, P5, PT, R101.reuse, R82, RZ ;  /* 0x0000005265527210 */ /* 0x040fe40007fbe0ff */
[C---:B------:R-:W-:Y:S01]  /*1a90*/  IADD3 R76, P3, PT, R101.reuse, R76, RZ ;  /* 0x0000004c654c7210 */ /* 0x040fe20007f7e0ff */
[----:B------:R-:W-:Y:S01]  /*1aa0*/  IMAD.X R81, RZ, RZ, R81, P4 ;  /* 0x000000ffff517224 */ /* 0x000fe200020e0651 */
        /* <DEDUP_REMOVED lines=12> */
[----:B------:R-:W-:Y:S01]  /*1b70*/  IADD3 R86, P6, PT, R101, R86, RZ ;  /* 0x0000005665567210 */ /* 0x000fe20007fde0ff */
[----:B------:R-:W-:Y:S01]  /*1b80*/  IMAD.X R75, RZ, RZ, R97, P5 ;  /* 0x000000ffff4b7224 */ /* 0x000fe200028e0661 */
[----:B----4-:R-:W-:Y:S01]  /*1b90*/  LEA R2, P0, R3, UR16, 0xa ;  /* 0x0000001003027c11 */ /* 0x010fe2000f8050ff */
[----:B------:R-:W-:Y:S01]  /*1ba0*/  IMAD.X R85, RZ, RZ, R85, P3 ;  /* 0x000000ffff557224 */ /* 0x000fe200018e0655 */
[C---:B------:R-:W-:Y:S01]  /*1bb0*/  IADD3 R92, P3, PT, R101.reuse, R92, RZ ;  /* 0x0000005c655c7210 */ /* 0x040fe20007f7e0ff */
[----:B------:R-:W1:Y:S01]  /*1bc0*/  LDSM.16.M88.4 R68, [R150] ;  /* 0x000000009644783b */ /* 0x000e620000000200 */
[----:B------:R-:W-:Y:S01]  /*1bd0*/  IMAD.X R87, RZ, RZ, R87, P6 ;  /* 0x000000ffff577224 */ /* 0x000fe200030e0657 */
[----:B------:R-:W-:Y:S01]  /*1be0*/  IADD3 R96, P4, PT, R101, R96, RZ ;  /* 0x0000006065607210 */ /* 0x000fe20007f9e0ff */
[----:B------:R-:W-:Y:S01]  /*1bf0*/  IMAD.SHL.U32 R3, R3, 0x100, RZ ;  /* 0x0000010003037824 */ /* 0x000fe200078e00ff */
[----:B------:R-:W2:Y:S01]  /*1c00*/  LDSM.16.M88.4 R104, [R150+0x100] ;  /* 0x000100009668783b */ /* 0x000ea20000000200 */
[----:B------:R-:W-:Y:S01]  /*1c10*/  IMAD.X R93, RZ, RZ, R93, P3 ;  /* 0x000000ffff5d7224 */ /* 0x000fe200018e065d */
[C---:B0-----:R-:W-:Y:S01]  /*1c20*/  LEA R100, P3, R151.reuse, UR4, 0xa ;  /* 0x0000000497647c11 */ /* 0x041fe2000f8650ff */
[----:B------:R-:W-:Y:S01]  /*1c30*/  IMAD.SHL.U32 R151, R151, 0x100, RZ ;  /* 0x0000010097977824 */ /* 0x000fe200078e00ff */
[----:B------:R-:W0:Y:S01]  /*1c40*/  LDSM.16.M88.4 R108, [R150+0x200] ;  /* 0x00020000966c783b */ /* 0x000e220000000200 */
[----:B------:R-:W-:Y:S01]  /*1c50*/  IADD3 R2, P6, PT, R101, R2, RZ ;  /* 0x0000000265027210 */ /* 0x000fe20007fde0ff */
[----:B------:R-:W-:Y:S01]  /*1c60*/  IMAD.X R97, RZ, RZ, R0, P4 ;  /* 0x000000ffff617224 */ /* 0x000fe200020e0600 */
[----:B------:R-:W-:Y:S01]  /*1c70*/  LEA.HI.X R3, R3, UR17, RZ, 0x2, P0 ;  /* 0x0000001103037c11 */ /* 0x000fe200080f14ff */
[----:B------:R-:W-:Y:S01]  /*1c80*/  STG.E desc[UR12][R72.64], R4 ;  /* 0x0000000448007986 */ /* 0x000fe2000c10190c */
[----:B------:R-:W-:-:S02]  /*1c90*/  IADD3 R98, P5, PT, R101, R98, RZ ;  /* 0x0000006265627210 */ /* 0x000fc40007fbe0ff */
[----:B------:R-:W-:Y:S01]  /*1ca0*/  IADD3 R100, P4, PT, R101, R100, RZ ;  /* 0x0000006465647210 */ /* 0x000fe20007f9e0ff */
[----:B------:R-:W-:Y:S01]  /*1cb0*/  STG.E desc[UR12][R72.64+0x80], R184 ;  /* 0x000080b848007986 */ /* 0x000fe2000c10190c */
[----:B------:R-:W-:Y:S01]  /*1cc0*/  LEA.HI.X R151, R151, UR5, RZ, 0x2, P3 ;  /* 0x0000000597977c11 */ /* 0x000fe200098f14ff */
[----:B------:R-:W-:Y:S02]  /*1cd0*/  IMAD.X R3, RZ, RZ, R3, P6 ;  /* 0x000000ffff037224 */ /* 0x000fe400030e0603 */
[----:B-----5:R-:W-:Y:S01]  /*1ce0*/  STG.E desc[UR12][R72.64+0x100], R188 ;  /* 0x000100bc48007986 */ /* 0x020fe2000c10190c */
[----:B------:R-:W-:Y:S02]  /*1cf0*/  IMAD.X R99, RZ, RZ, R149, P5 ;  /* 0x000000ffff637224 */ /* 0x000fe400028e0695 */
[----:B------:R-:W-:Y:S01]  /*1d00*/  IMAD.X R101, RZ, RZ, R151, P4 ;  /* 0x000000ffff657224 */ /* 0x000fe200020e0697 */
[----:B------:R-:W-:Y:S04]  /*1d10*/  STG.E desc[UR12][R72.64+0x200], R5 ;  /* 0x0002000548007986 */ /* 0x000fe8000c10190c */
[----:B------:R-:W-:Y:S04]  /*1d20*/  STG.E desc[UR12][R72.64+0x280], R185 ;  /* 0x000280b948007986 */ /* 0x000fe8000c10190c */
[----:B------:R-:W-:Y:S04]  /*1d30*/  STG.E desc[UR12][R72.64+0x300], R189 ;  /* 0x000300bd48007986 */ /* 0x000fe8000c10190c */
[----:B------:R-:W3:Y:S04]  /*1d40*/  LDSM.16.M88.4 R112, [R150+0x300] ;  /* 0x000300009670783b */ /* 0x000ee80000000200 */
[----:B-1----:R-:W-:Y:S04]  /*1d50*/  STG.E desc[UR12][R72.64+0x180], R68 ;  /* 0x0001804448007986 */ /* 0x002fe8000c10190c */
[----:B------:R-:W-:Y:S04]  /*1d60*/  STG.E desc[UR12][R72.64+0x380], R69 ;  /* 0x0003804548007986 */ /* 0x000fe8000c10190c */
[----:B------:R-:W-:Y:S04]  /*1d70*/  STG.E desc[UR12][R74.64], R6 ;  /* 0x000000064a007986 */ /* 0x000fe8000c10190c */
[----:B------:R-:W-:Y:S04]  /*1d80*/  STG.E desc[UR12][R74.64+0x200], R7 ;  /* 0x000200074a007986 */ /* 0x000fe8000c10190c */
[----:B------:R-:W1:Y:S04]  /*1d90*/  LDSM.16.M88.4 R4, [R150+0x400] ;  /* 0x000400009604783b */ /* 0x000e680000000200 */
[----:B------:R-:W-:Y:S04]  /*1da0*/  STG.E desc[UR12][R74.64+0x80], R186 ;  /* 0x000080ba4a007986 */ /* 0x000fe8000c10190c */
        /* <DEDUP_REMOVED lines=11> */
[----:B--2---:R-:W-:Y:S04]  /*1e60*/  STG.E desc[UR12][R76.64+0x180], R104 ;  /* 0x000180684c007986 */ /* 0x004fe8000c10190c */
        /* <DEDUP_REMOVED lines=15> */
[----:B0-----:R-:W-:Y:S04]  /*1f60*/  STG.E desc[UR12][R80.64+0x180], R108 ;  /* 0x0001806c50007986 */ /* 0x001fe8000c10190c */
        /* <DEDUP_REMOVED lines=13> */
[----:B------:R-:W0:Y:S04]  /*2040*/  LDSM.16.M88.4 R64, [R150+0x500] ;  /* 0x000500009640783b */ /* 0x000e280000000200 */
[----:B------:R-:W-:Y:S04]  /*2050*/  STG.E desc[UR12][R84.64+0x280], R37 ;  /* 0x0002802554007986 */ /* 0x000fe8000c10190c */
[----:B------:R-:W-:Y:S04]  /*2060*/  STG.E desc[UR12][R84.64+0x300], R57 ;  /* 0x0003003954007986 */ /* 0x000fe8000c10190c */
[----:B---3--:R-:W-:Y:S04]  /*2070*/  STG.E desc[UR12][R84.64+0x180], R112 ;  /* 0x0001807054007986 */ /* 0x008fe8000c10190c */
        /* <DEDUP_REMOVED lines=15> */
[----:B-1----:R-:W-:Y:S04]  /*2170*/  STG.E desc[UR12][R88.64+0x180], R4 ;  /* 0x0001800458007986 */ /* 0x002fe8000c10190c */
[----:B------:R-:W1:Y:S04]  /*2180*/  LDSM.16.M88.4 R60, [R150+0x600] ;  /* 0x00060000963c783b */ /* 0x000e680000000200 */
[----:B------:R-:W-:Y:S04]  /*2190*/  STG.E desc[UR12][R88.64+0x380], R5 ;  /* 0x0003800558007986 */ /* 0x000fe8000c10190c */
[----:B------:R-:W-:Y:S04]  /*21a0*/  STG.E desc[UR12][R90.64+0x180], R6 ;  /* 0x000180065a007986 */ /* 0x000fe8000c10190c */
[----:B------:R-:W-:Y:S04]  /*21b0*/  STG.E desc[UR12][R90.64+0x380], R7 ;  /* 0x000380075a007986 */ /* 0x000fe8000c10190c */
[----:B------:R-:W2:Y:S04]  /*21c0*/  LDSM.16.M88.4 R4, [R150+0x700] ;  /* 0x000700009604783b */ /* 0x000ea80000000200 */
[----:B------:R3:W-:Y:S04]  /*21d0*/  STG.E desc[UR12][R90.64], R134 ;  /* 0x000000865a007986 */ /* 0x0007e8000c10190c */
        /* <DEDUP_REMOVED lines=11> */
[----:B0-----:R3:W-:Y:S04]  /*2290*/  STG.E desc[UR12][R92.64+0x180], R64 ;  /* 0x000180405c007986 */ /* 0x0017e8000c10190c */
        /* <DEDUP_REMOVED lines=15> */
[----:B-1----:R3:W-:Y:S04]  /*2390*/  STG.E desc[UR12][R96.64+0x180], R60 ;  /* 0x0001803c60007986 */ /* 0x0027e8000c10190c */
        /* <DEDUP_REMOVED lines=15> */
[----:B--2---:R3:W-:Y:S04]  /*2490*/  STG.E desc[UR12][R98.64+0x180], R4 ;  /* 0x0001800462007986 */ /* 0x0047e8000c10190c */
        /* <DEDUP_REMOVED lines=8> */
[----:B------:R3:W-:Y:S01]  /*2520*/  STG.E desc[UR12][R100.64+0x380], R7 ;  /* 0x0003800764007986 */ /* 0x0007e2000c10190c */
[----:B------:R-:W-:Y:S06]  /*2530*/  BAR.SYNC.DEFER_BLOCKING 0x0 ;  /* 0x0000000000007b1d */ /* 0x000fec0000010000 */
[----:B------:R-:W-:Y:S05]  /*2540*/  @P1 BRA `(.L_x_8) ;  /* 0x00000000009c1947 */ /* 0x000fea0003800000 */
[----:B------:R-:W-:Y:S01]  /*2550*/  NOP ;  /* 0x0000000000007918 */ /* 0x000fe20000000000 */
[----:B------:R-:W-:Y:S01]  /*2560*/  UMOV UR4, 0x50 ;  /* 0x0000005000047882 */ /* 0x000fe20000000000 */
[----:B------:R-:W-:Y:S01]  /*2570*/  IMAD.U32 R0, RZ, RZ, UR11 ;  /* 0x0000000bff007e24 */ /* 0x000fe2000f8e00ff */
[----:B------:R-:W-:Y:S01]  /*2580*/  ULEA UR9, UR9, UR4, 0x18 ;  /* 0x0000000409097291 */ /* 0x000fe2000f8ec0ff */
[----:B---3--:R-:W-:Y:S02]  /*2590*/  IMAD.MOV.U32 R3, RZ, RZ, 0xff ;  /* 0x000000ffff037424 */ /* 0x008fe400078e00ff */
[----:B------:R-:W-:Y:S01]  /*25a0*/  IMAD.MOV.U32 R7, RZ, RZ, 0x1 ;  /* 0x00000001ff077424 */ /* 0x000fe200078e00ff */
[----:B------:R-:W-:-:S04]  /*25b0*/  LOP3.LUT R0, R0, 0xffff, RZ, 0xc0, !PT ;  /* 0x0000ffff00007812 */ /* 0x000fc800078ec0ff */
[----:B------:R-:W-:Y:S01]  /*25c0*/  SHF.R.U32.HI R0, RZ, 0x5, R0 ;  /* 0x00000005ff007819 */ /* 0x000fe20000011600 */
[----:B------:R-:W0:Y:S04]  /*25d0*/  LDS R5, [UR9] ;  /* 0x00000009ff057984 */ /* 0x000e280008000800 */
[----:B------:R-:W-:Y:S01]  /*25e0*/  VIADD R2, R0, 0x10 ;  /* 0x0000001000027836 */ /* 0x000fe20000000000 */
[----:B------:R-:W-:-:S04]  /*25f0*/  SHF.L.U32 R0, R3, R0, RZ ;  /* 0x0000000003007219 */ /* 0x000fc800000006ff */
[----:B------:R-:W-:-:S04]  /*2600*/  SHF.L.U32 R3, R7, R2, RZ ;  /* 0x0000000207037219 */ /* 0x000fc800000006ff */
[----:B------:R-:W-:-:S04]  /*2610*/  LOP3.LUT R0, R3, R0, RZ, 0xfc, !PT ;  /* 0x0000000003007212 */ /* 0x000fc800078efcff */
[C---:B------:R-:W-:Y:S02]  /*2620*/  LOP3.LUT R2, R0.reuse, 0xffff, RZ, 0xc0, !PT ;  /* 0x0000ffff00027812 */ /* 0x040fe400078ec0ff */
[----:B0-----:R-:W-:-:S04]  /*2630*/  LOP3.LUT R3, R0, 0xffff, R5, 0x80, !PT ;  /* 0x0000ffff00037812 */ /* 0x001fc800078e8005 */
[----:B------:R-:W-:-:S13]  /*2640*/  ISETP.NE.AND P0, PT, R3, R2, PT ;  /* 0x000000020300720c */ /* 0x000fda0003f05270 */
[----:B------:R-:W-:Y:S05]  /*2650*/  @P0 BRA `(.L_x_9) ;  /* 0x0000000000500947 */ /* 0x000fea0003800000 */
[----:B------:R-:W-:Y:S02]  /*2660*/  SHF.R.U32.HI R5, RZ, 0x10, R5 ;  /* 0x00000010ff057819 */ /* 0x000fe40000011605 */
[----:B------:R-:W-:-:S04]  /*2670*/  SHF.R.U32.HI R2, RZ, 0x10, R0 ;  /* 0x00000010ff027819 */ /* 0x000fc80000011600 */
[----:B------:R-:W-:-:S04]  /*2680*/  LOP3.LUT R5, R5, R2, RZ, 0xc0, !PT ;  /* 0x0000000205057212 */ /* 0x000fc800078ec0ff */
[----:B------:R-:W-:-:S13]  /*2690*/  ISETP.NE.AND P0, PT, R5, R2, PT ;  /* 0x000000020500720c */ /* 0x000fda0003f05270 */
[----:B------:R-:W-:Y:S05]  /*26a0*/  @P0 BRA `(.L_x_10) ;  /* 0x0000000000300947 */ /* 0x000fea0003800000 */
[----:B------:R-:W-:Y:S01]  /*26b0*/  R2UR UR4, R0 ;  /* 0x00000000000472ca */ /* 0x000fe200000e0000 */
[----:B------:R-:W-:Y:S01]  /*26c0*/  VOTEU.ANY UR5, UPT, PT ;  /* 0x0000000000057886 */ /* 0x000fe200038e0100 */
[----:B------:R-:W0:Y:S01]  /*26d0*/  S2R R0, SR_LANEID ;  /* 0x0000000000007919 */ /* 0x000e220000000000 */
[----:B------:R-:W-:-:S10]  /*26e0*/  UFLO.U32 UR5, UR5 ;  /* 0x00000005000572bd */ /* 0x000fd400080e0000 */
[----:B------:R-:W-:-:S06]  /*26f0*/  ULOP3.LUT UR4, URZ, UR4, URZ, 0x33, !UPT ;  /* 0x00000004ff047292 */ /* 0x000fcc000f8e33ff */
[----:B------:R-:W-:-:S04]  /*2700*/  IMAD.U32 R2, RZ, RZ, UR4 ;  /* 0x00000004ff027e24 */ /* 0x000fc8000f8e00ff */
[----:B------:R-:W1:Y:S02]  /*2710*/  REDUX UR6, R2 ;  /* 0x00000000020673c4 */ /* 0x000e640000000000 */
[----:B------:R2:W-:Y:S01]  /*2720*/  UTCATOMSWS.AND URZ, UR4 ;  /* 0x0000000400ff79e3 */ /* 0x0005e20008000000 */
[----:B0-----:R-:W-:Y:S01]  /*2730*/  ISETP.EQ.U32.AND P0, PT, R0, UR5, PT ;  /* 0x0000000500007c0c */ /* 0x001fe2000bf02070 */
[----:B-1----:R-:W-:-:S12]  /*2740*/  IMAD.U32 R0, RZ, RZ, UR6 ;  /* 0x00000006ff007e24 */ /* 0x002fd8000f8e00ff */
[----:B------:R2:W-:Y:S01]  /*2750*/  @P0 ATOMS.AND RZ, [UR9], R0 ;  /* 0x00000000ffff098c */ /* 0x0005e2000a800009 */
[----:B------:R-:W-:Y:S05]  /*2760*/  BRA `(.L_x_8) ;  /* 0x0000000000147947 */ /* 0x000fea0003800000 */
.L_x_10:
[----:B------:R-:W-:-:S07]  /*2770*/  MOV R2, 0x2790 ;  /* 0x0000279000027802 */ /* 0x000fce0000000f00 */
[----:B------:R-:W-:Y:S05]  /*2780*/  CALL.REL.NOINC `($__internal_0_$__cuda_sm10x_tcgen05_guardrail_trap_col_being_dealloced_not_returned_by_alloc) ;  /* 0x0000000000207944 */ /* 0x000fea0003c00000 */
[----:B------:R-:W-:Y:S05]  /*2790*/  BRA `(.L_x_8) ;  /* 0x0000000000087947 */ /* 0x000fea0003800000 */
.L_x_9:
[----:B------:R-:W-:-:S07]  /*27a0*/  MOV R2, 0x27c0 ;  /* 0x000027c000027802 */ /* 0x000fce0000000f00 */
[----:B------:R-:W-:Y:S05]  /*27b0*/  CALL.REL.NOINC `($__internal_2_$__cuda_sm10x_tcgen05_guardrail_trap_unallocated_columns_being_dealloced) ;  /* 0x00000000002c7944 */ /* 0x000fea0003c00000 */
.L_x_8:
[----:B------:R-:W-:Y:S01]  /*27c0*/  NOP ;  /* 0x0000000000007918 */ /* 0x000fe20000000000 */
[----:B--2---:R-:W-:Y:S05]  /*27d0*/  EXIT ;  /* 0x000000000000794d */ /* 0x004fea0003800000 */
.L_x_7:
[----:B------:R-:W1:Y:S02]  /*27e0*/  SYNCS.PHASECHK.TRANS64.TRYWAIT P0, [UR10+0x3000], RZ ;  /* 0x003000ffff0075a7 */ /* 0x000e64000800110a */
[----:B-1----:R-:W-:Y:S05]  /*27f0*/  @!P0 BRA `(.L_x_7) ;  /* 0xfffffffc00f88947 */ /* 0x002fea000383ffff */
[----:B------:R-:W-:Y:S05]  /*2800*/  BRA `(.L_x_11) ;  /* 0xffffffe8005c7947 */ /* 0x000fea000383ffff */
        .weak           $__internal_0_$__cuda_sm10x_tcgen05_guardrail_trap_col_being_dealloced_not_returned_by_alloc
        .type           $__internal_0_$__cuda_sm10x_tcgen05_guardrail_trap_col_being_dealloced_not_returned_by_alloc,@function
        .size           $__internal_0_$__cuda_sm10x_tcgen05_guardrail_trap_col_being_dealloced_not_returned_by_alloc,($__internal_1_$__cuda_sm10x_tcgen05_guardrail_trap_phase_invalid_during_alloc - $__internal_0_$__cuda_sm10x_tcgen05_guardrail_trap_col_being_dealloced_not_returned_by_alloc)
$__internal_0_$__cuda_sm10x_tcgen05_guardrail_trap_col_being_dealloced_not_returned_by_alloc:
[----:B------:R-:W-:Y:S05]  /*2810*/  BPT.TRAP 0x1 ;  /* 0x000000040000795c */ /* 0x000fea0000300000 */
[----:B------:R-:W-:-:S04]  /*2820*/  IMAD.MOV.U32 R3, RZ, RZ, 0x0 ;  /* 0x00000000ff037424 */ /* 0x000fc800078e00ff */
[----:B------:R-:W-:Y:S05]  /*2830*/  RET.REL.NODEC R2 `(gluon_mma) ;  /* 0xffffffd402f07950 */ /* 0x000fea0003c3ffff */
        .weak           $__internal_1_$__cuda_sm10x_tcgen05_guardrail_trap_phase_invalid_during_alloc
        .type           $__internal_1_$__cuda_sm10x_tcgen05_guardrail_trap_phase_invalid_during_alloc,@function
        .size           $__internal_1_$__cuda_sm10x_tcgen05_guardrail_trap_phase_invalid_during_alloc,($__internal_2_$__cuda_sm10x_tcgen05_guardrail_trap_unallocated_columns_being_dealloced - $__internal_1_$__cuda_sm10x_tcgen05_guardrail_trap_phase_invalid_during_alloc)
$__internal_1_$__cuda_sm10x_tcgen05_guardrail_trap_phase_invalid_during_alloc:
[----:B------:R-:W-:Y:S05]  /*2840*/  BPT.TRAP 0x1 ;  /* 0x000000040000795c */ /* 0x000fea0000300000 */
[----:B------:R-:W-:-:S04]  /*2850*/  IMAD.MOV.U32 R3, RZ, RZ, 0x0 ;  /* 0x00000000ff037424 */ /* 0x000fc800078e00ff */
[----:B------:R-:W-:Y:S05]  /*2860*/  RET.REL.NODEC R2 `(gluon_mma) ;  /* 0xffffffd402e47950 */ /* 0x000fea0003c3ffff */
        .weak           $__internal_2_$__cuda_sm10x_tcgen05_guardrail_trap_unallocated_columns_being_dealloced
        .type           $__internal_2_$__cuda_sm10x_tcgen05_guardrail_trap_unallocated_columns_being_dealloced,@function
        .size           $__internal_2_$__cuda_sm10x_tcgen05_guardrail_trap_unallocated_columns_being_dealloced,(.L_x_15 - $__internal_2_$__cuda_sm10x_tcgen05_guardrail_trap_unallocated_columns_being_dealloced)
$__internal_2_$__cuda_sm10x_tcgen05_guardrail_trap_unallocated_columns_being_dealloced:
[----:B------:R-:W-:Y:S05]  /*2870*/  BPT.TRAP 0x1 ;  /* 0x000000040000795c */ /* 0x000fea0000300000 */
[----:B------:R-:W-:-:S04]  /*2880*/  IMAD.MOV.U32 R3, RZ, RZ, 0x0 ;  /* 0x00000000ff037424 */ /* 0x000fc800078e00ff */
[----:B------:R-:W-:Y:S05]  /*2890*/  RET.REL.NODEC R2 `(gluon_mma) ;  /* 0xffffffd402d87950 */ /* 0x000fea0003c3ffff */
.L_x_12:
[----:B------:R-:W-:-:S00]  /*28a0*/  BRA `(.L_x_12) ;  /* 0xfffffffc00fc7947 */ /* 0x000fc0000383ffff */
[----:B------:R-:W-:-:S00]  /*28b0*/  NOP ;  /* 0x0000000000007918 */ /* 0x000fc00000000000 */
        /* <DEDUP_REMOVED lines=12> */
.L_x_15:


//--------------------- .nv.shared.gluon_mma      --------------------------
	.section	.nv.shared.gluon_mma,"aw",@nobits
	.sectionflags	@""
	.align	16
	.zero		1024


//--------------------- .nv.shared.reserved.0     --------------------------
	.section	.nv.shared.reserved.0,"aw",@nobits
	.align	8
	.weak		__nv_reservedSMEM_offset_0_alias
	.size		__nv_reservedSMEM_offset_0_alias, 0, 64
	.other		__nv_reservedSMEM_offset_0_alias,@"STO_CUDA_RESERVED_SHARED STV_DEFAULT"
__nv_reservedSMEM_offset_0_alias:
	.zero		0
.nv.shared.reserved.0:
	.zero		64
	.weak		__nv_reservedSMEM_allocation_phase
	.type		__nv_reservedSMEM_allocation_phase,@object
	.size		__nv_reservedSMEM_allocation_phase,(.L_0 - __nv_reservedSMEM_allocation_phase)
__nv_reservedSMEM_allocation_phase:
	.zero		1
.L_0:
	.zero		7
	.weak		__nv_reservedSMEM_devtool_atexit_pc
	.type		__nv_reservedSMEM_devtool_atexit_pc,@object
	.size		__nv_reservedSMEM_devtool_atexit_pc,(__nv_reservedSMEM_allocation_mask - __nv_reservedSMEM_devtool_atexit_pc)
__nv_reservedSMEM_devtool_atexit_pc:
	.zero		8
	.weak		__nv_reservedSMEM_allocation_mask
	.type		__nv_reservedSMEM_allocation_mask,@object
	.size		__nv_reservedSMEM_allocation_mask,(.L_2 - __nv_reservedSMEM_allocation_mask)
__nv_reservedSMEM_allocation_mask:
	.zero		4
.L_2:


//--------------------- .nv.constant0.gluon_mma   --------------------------
	.section	.nv.constant0.gluon_mma,"a",@progbits
	.sectionflags	@""
	.align	4
.nv.constant0.gluon_mma:
	.zero		936


//--------------------- SYMBOLS --------------------------

	.type		.nv.reservedSmem.offset0,@object
	.size		.nv.reservedSmem.offset0,0x4
	.type		.nv.reservedSmem.cap,@object
	.size		.nv.reservedSmem.cap,0x4
